//
// Generated by NVIDIA NVVM Compiler
//
// Compiler Build ID: CL-36424714
// Cuda compilation tools, release 13.0, V13.0.88
// Based on NVVM 20.0.0
//

.version 9.0
.target sm_100
.address_size 64

	// .globl	_Z4trapPdPi
.func  (.param .align 16 .b8 func_retval0[16]) __internal_trig_reduction_slowpathd
(
	.param .b64 __internal_trig_reduction_slowpathd_param_0
)
;
.global .align 4 .b8 precalc_xorwow_matrix[102400];
.global .align 4 .b8 precalc_xorwow_offset_matrix[102400];
.global .align 4 .b8 mrg32k3aM1[2304];
.global .align 4 .b8 mrg32k3aM2[2304];
.global .align 4 .b8 mrg32k3aM1SubSeq[2016];
.global .align 4 .b8 mrg32k3aM2SubSeq[2016];
.global .align 4 .b8 mrg32k3aM1Seq[2304];
.global .align 4 .b8 mrg32k3aM2Seq[2304];
.const .align 8 .b8 __cr_lgamma_table[72];
// _ZZ4trapPdPiE4temp has been demoted
.global .align 8 .b8 __cudart_i2opi_d[144] = {8, 93, 141, 31, 177, 95, 251, 107, 234, 146, 82, 138, 247, 57, 7, 61, 123, 241, 229, 235, 199, 186, 39, 117, 45, 234, 95, 158, 102, 63, 70, 79, 183, 9, 203, 39, 207, 126, 54, 109, 31, 109, 10, 90, 139, 17, 47, 239, 15, 152, 5, 222, 255, 151, 248, 31, 59, 40, 249, 189, 139, 95, 132, 156, 244, 57, 83, 131, 57, 214, 145, 57, 65, 126, 95, 180, 38, 112, 156, 233, 132, 68, 187, 46, 245, 53, 130, 232, 62, 167, 41, 177, 28, 235, 29, 254, 28, 146, 209, 9, 234, 46, 73, 6, 224, 210, 77, 66, 58, 110, 36, 183, 97, 197, 187, 222, 171, 99, 81, 254, 65, 144, 67, 60, 153, 149, 98, 219, 192, 221, 52, 245, 209, 87, 39, 252, 41, 21, 68, 78, 110, 131, 249, 162};
.global .align 16 .b8 __cudart_sin_cos_coeffs[128] = {70, 210, 176, 44, 241, 229, 90, 190, 146, 227, 172, 105, 227, 29, 199, 62, 161, 98, 219, 25, 160, 1, 42, 191, 24, 8, 17, 17, 17, 17, 129, 63, 84, 85, 85, 85, 85, 85, 197, 191, 0, 0, 0, 0, 0, 0, 0, 0, 0, 0, 0, 0, 0, 0, 0, 0, 100, 129, 253, 32, 131, 255, 168, 189, 40, 133, 239, 193, 167, 238, 33, 62, 217, 230, 6, 142, 79, 126, 146, 190, 233, 188, 221, 25, 160, 1, 250, 62, 71, 93, 193, 22, 108, 193, 86, 191, 81, 85, 85, 85, 85, 85, 165, 63, 0, 0, 0, 0, 0, 0, 224, 191, 0, 0, 0, 0, 0, 0, 240, 63};

.visible .entry _Z4trapPdPi(
	.param .u64 .ptr .align 1 _Z4trapPdPi_param_0,
	.param .u64 .ptr .align 1 _Z4trapPdPi_param_1
)
{
	.reg .pred 	%p<17>;
	.reg .b32 	%r<68>;
	.reg .b64 	%rd<14>;
	.reg .b64 	%fd<122>;
	// demoted variable
	.shared .align 8 .b8 _ZZ4trapPdPiE4temp[4096];
	ld.param.u64 	%rd6, [_Z4trapPdPi_param_0];
	ld.param.u64 	%rd7, [_Z4trapPdPi_param_1];
	cvta.to.global.u64 	%rd1, %rd6;
	cvta.to.global.u64 	%rd2, %rd7;
	mov.u32 	%r1, %tid.x;
	mov.u32 	%r32, %ctaid.x;
	mov.u32 	%r33, %ntid.x;
	mul.lo.s32 	%r2, %r32, %r33;
	add.s32 	%r63, %r2, %r1;
	ld.global.u32 	%r4, [%rd2];
	setp.ge.s32 	%p1, %r63, %r4;
	@%p1 bra 	$L__BB0_21;
	cvt.rn.f64.s32 	%fd20, %r63;
	mul.f64 	%fd21, %fd20, 0d400921FB54442D18;
	cvt.rn.f64.s32 	%fd22, %r4;
	add.f64 	%fd23, %fd22, 0dBFF0000000000000;
	div.rn.f64 	%fd1, %fd21, %fd23;
	abs.f64 	%fd2, %fd1;
	setp.neu.f64 	%p2, %fd2, 0d7FF0000000000000;
	@%p2 bra 	$L__BB0_3;
	mov.f64 	%fd29, 0d0000000000000000;
	mul.rn.f64 	%fd112, %fd1, %fd29;
	mov.b32 	%r59, 0;
	bra.uni 	$L__BB0_5;
$L__BB0_3:
	mul.f64 	%fd24, %fd1, 0d3FE45F306DC9C883;
	cvt.rni.s32.f64 	%r59, %fd24;
	cvt.rn.f64.s32 	%fd25, %r59;
	fma.rn.f64 	%fd26, %fd25, 0dBFF921FB54442D18, %fd1;
	fma.rn.f64 	%fd27, %fd25, 0dBC91A62633145C00, %fd26;
	fma.rn.f64 	%fd112, %fd25, 0dB97B839A252049C0, %fd27;
	setp.ltu.f64 	%p3, %fd2, 0d41E0000000000000;
	@%p3 bra 	$L__BB0_5;
	{ // callseq 0, 0
	.param .b64 param0;
	st.param.f64 	[param0], %fd1;
	.param .align 16 .b8 retval0[16];
	call.uni (retval0), 
	__internal_trig_reduction_slowpathd, 
	(
	param0
	);
	ld.param.f64 	%fd112, [retval0];
	ld.param.b32 	%r59, [retval0+8];
	} // callseq 0
$L__BB0_5:
	shl.b32 	%r36, %r59, 6;
	cvt.u64.u32 	%rd8, %r36;
	and.b64  	%rd9, %rd8, 64;
	mov.u64 	%rd10, __cudart_sin_cos_coeffs;
	add.s64 	%rd11, %rd10, %rd9;
	mul.rn.f64 	%fd30, %fd112, %fd112;
	and.b32  	%r37, %r59, 1;
	setp.eq.b32 	%p4, %r37, 1;
	selp.f64 	%fd31, 0dBDA8FF8320FD8164, 0d3DE5DB65F9785EBA, %p4;
	ld.global.nc.v2.f64 	{%fd32, %fd33}, [%rd11];
	fma.rn.f64 	%fd34, %fd31, %fd30, %fd32;
	fma.rn.f64 	%fd35, %fd34, %fd30, %fd33;
	ld.global.nc.v2.f64 	{%fd36, %fd37}, [%rd11+16];
	fma.rn.f64 	%fd38, %fd35, %fd30, %fd36;
	fma.rn.f64 	%fd39, %fd38, %fd30, %fd37;
	ld.global.nc.v2.f64 	{%fd40, %fd41}, [%rd11+32];
	fma.rn.f64 	%fd42, %fd39, %fd30, %fd40;
	fma.rn.f64 	%fd43, %fd42, %fd30, %fd41;
	fma.rn.f64 	%fd44, %fd43, %fd112, %fd112;
	fma.rn.f64 	%fd45, %fd43, %fd30, 0d3FF0000000000000;
	selp.f64 	%fd46, %fd45, %fd44, %p4;
	and.b32  	%r38, %r59, 2;
	setp.eq.s32 	%p5, %r38, 0;
	mov.f64 	%fd47, 0d0000000000000000;
	sub.f64 	%fd48, %fd47, %fd46;
	selp.f64 	%fd49, %fd46, %fd48, %p5;
	shl.b32 	%r39, %r63, 3;
	mov.u32 	%r40, _ZZ4trapPdPiE4temp;
	add.s32 	%r41, %r40, %r39;
	st.shared.f64 	[%r41], %fd49;
	bar.sync 	0;
	setp.ne.s32 	%p6, %r1, 0;
	@%p6 bra 	$L__BB0_21;
	ld.global.u32 	%r8, [%rd2];
	setp.le.s32 	%p7, %r8, %r63;
	mov.f64 	%fd121, 0d0000000000000000;
	@%p7 bra 	$L__BB0_19;
	add.s32 	%r42, %r63, 512;
	min.s32 	%r43, %r8, %r42;
	add.s32 	%r44, %r2, 1;
	max.s32 	%r45, %r43, %r44;
	sub.s32 	%r9, %r45, %r2;
	and.b32  	%r10, %r9, 15;
	sub.s32 	%r46, %r2, %r45;
	setp.gt.u32 	%p8, %r46, -16;
	mov.f64 	%fd121, 0d0000000000000000;
	@%p8 bra 	$L__BB0_10;
	and.b32  	%r47, %r9, -16;
	neg.s32 	%r61, %r47;
	add.s32 	%r50, %r39, %r40;
	add.s32 	%r60, %r50, 64;
	mov.f64 	%fd121, 0d0000000000000000;
$L__BB0_9:
	.pragma "nounroll";
	ld.shared.f64 	%fd54, [%r60+-64];
	add.f64 	%fd55, %fd121, %fd54;
	ld.shared.f64 	%fd56, [%r60+-56];
	add.f64 	%fd57, %fd55, %fd56;
	ld.shared.f64 	%fd58, [%r60+-48];
	add.f64 	%fd59, %fd57, %fd58;
	ld.shared.f64 	%fd60, [%r60+-40];
	add.f64 	%fd61, %fd59, %fd60;
	ld.shared.f64 	%fd62, [%r60+-32];
	add.f64 	%fd63, %fd61, %fd62;
	ld.shared.f64 	%fd64, [%r60+-24];
	add.f64 	%fd65, %fd63, %fd64;
	ld.shared.f64 	%fd66, [%r60+-16];
	add.f64 	%fd67, %fd65, %fd66;
	ld.shared.f64 	%fd68, [%r60+-8];
	add.f64 	%fd69, %fd67, %fd68;
	ld.shared.f64 	%fd70, [%r60];
	add.f64 	%fd71, %fd69, %fd70;
	ld.shared.f64 	%fd72, [%r60+8];
	add.f64 	%fd73, %fd71, %fd72;
	ld.shared.f64 	%fd74, [%r60+16];
	add.f64 	%fd75, %fd73, %fd74;
	ld.shared.f64 	%fd76, [%r60+24];
	add.f64 	%fd77, %fd75, %fd76;
	ld.shared.f64 	%fd78, [%r60+32];
	add.f64 	%fd79, %fd77, %fd78;
	ld.shared.f64 	%fd80, [%r60+40];
	add.f64 	%fd81, %fd79, %fd80;
	ld.shared.f64 	%fd82, [%r60+48];
	add.f64 	%fd83, %fd81, %fd82;
	ld.shared.f64 	%fd84, [%r60+56];
	add.f64 	%fd121, %fd83, %fd84;
	add.s32 	%r63, %r63, 16;
	add.s32 	%r61, %r61, 16;
	add.s32 	%r60, %r60, 128;
	setp.ne.s32 	%p9, %r61, 0;
	@%p9 bra 	$L__BB0_9;
$L__BB0_10:
	setp.eq.s32 	%p10, %r10, 0;
	@%p10 bra 	$L__BB0_19;
	and.b32  	%r20, %r9, 7;
	setp.lt.u32 	%p11, %r10, 8;
	@%p11 bra 	$L__BB0_13;
	shl.b32 	%r51, %r63, 3;
	add.s32 	%r53, %r40, %r51;
	ld.shared.f64 	%fd86, [%r53];
	add.f64 	%fd87, %fd121, %fd86;
	ld.shared.f64 	%fd88, [%r53+8];
	add.f64 	%fd89, %fd87, %fd88;
	ld.shared.f64 	%fd90, [%r53+16];
	add.f64 	%fd91, %fd89, %fd90;
	ld.shared.f64 	%fd92, [%r53+24];
	add.f64 	%fd93, %fd91, %fd92;
	ld.shared.f64 	%fd94, [%r53+32];
	add.f64 	%fd95, %fd93, %fd94;
	ld.shared.f64 	%fd96, [%r53+40];
	add.f64 	%fd97, %fd95, %fd96;
	ld.shared.f64 	%fd98, [%r53+48];
	add.f64 	%fd99, %fd97, %fd98;
	ld.shared.f64 	%fd100, [%r53+56];
	add.f64 	%fd121, %fd99, %fd100;
	add.s32 	%r63, %r63, 8;
$L__BB0_13:
	setp.eq.s32 	%p12, %r20, 0;
	@%p12 bra 	$L__BB0_19;
	and.b32  	%r23, %r9, 3;
	setp.lt.u32 	%p13, %r20, 4;
	@%p13 bra 	$L__BB0_16;
	shl.b32 	%r54, %r63, 3;
	add.s32 	%r56, %r40, %r54;
	ld.shared.f64 	%fd102, [%r56];
	add.f64 	%fd103, %fd121, %fd102;
	ld.shared.f64 	%fd104, [%r56+8];
	add.f64 	%fd105, %fd103, %fd104;
	ld.shared.f64 	%fd106, [%r56+16];
	add.f64 	%fd107, %fd105, %fd106;
	ld.shared.f64 	%fd108, [%r56+24];
	add.f64 	%fd121, %fd107, %fd108;
	add.s32 	%r63, %r63, 4;
$L__BB0_16:
	setp.eq.s32 	%p14, %r23, 0;
	@%p14 bra 	$L__BB0_19;
	shl.b32 	%r57, %r63, 3;
	add.s32 	%r67, %r40, %r57;
	neg.s32 	%r66, %r23;
$L__BB0_18:
	.pragma "nounroll";
	ld.shared.f64 	%fd109, [%r67];
	add.f64 	%fd121, %fd121, %fd109;
	add.s32 	%r67, %r67, 8;
	add.s32 	%r66, %r66, 1;
	setp.ne.s32 	%p15, %r66, 0;
	@%p15 bra 	$L__BB0_18;
$L__BB0_19:
	ld.global.u64 	%rd13, [%rd1];
$L__BB0_20:
	mov.b64 	%fd110, %rd13;
	add.f64 	%fd111, %fd121, %fd110;
	mov.b64 	%rd12, %fd111;
	atom.relaxed.global.cas.b64 	%rd5, [%rd1], %rd13, %rd12;
	setp.ne.s64 	%p16, %rd13, %rd5;
	mov.u64 	%rd13, %rd5;
	@%p16 bra 	$L__BB0_20;
$L__BB0_21:
	ret;

}
.func  (.param .align 16 .b8 func_retval0[16]) __internal_trig_reduction_slowpathd(
	.param .b64 __internal_trig_reduction_slowpathd_param_0
)
{
	.local .align 8 .b8 	__local_depot1[40];
	.reg .b64 	%SP;
	.reg .b64 	%SPL;
	.reg .pred 	%p<10>;
	.reg .b32 	%r<47>;
	.reg .b64 	%rd<74>;
	.reg .b64 	%fd<5>;

	mov.u64 	%SPL, __local_depot1;
	ld.param.f64 	%fd4, [__internal_trig_reduction_slowpathd_param_0];
	add.u64 	%rd1, %SPL, 0;
	{
	.reg .b32 %temp; 
	mov.b64 	{%temp, %r1}, %fd4;
	}
	shr.u32 	%r2, %r1, 20;
	and.b32  	%r3, %r2, 2047;
	setp.eq.s32 	%p1, %r3, 2047;
	mov.b32 	%r46, 0;
	@%p1 bra 	$L__BB1_9;
	add.s32 	%r20, %r3, -1024;
	mov.b64 	%rd20, %fd4;
	shl.b64 	%rd2, %rd20, 11;
	shr.u32 	%r4, %r20, 6;
	sub.s32 	%r45, 15, %r4;
	sub.s32 	%r21, 19, %r4;
	setp.lt.u32 	%p2, %r20, 128;
	selp.b32 	%r6, 18, %r21, %p2;
	setp.ge.s32 	%p3, %r45, %r6;
	mov.b64 	%rd70, 0;
	@%p3 bra 	$L__BB1_4;
	add.s32 	%r23, %r6, %r4;
	neg.s32 	%r43, %r23;
	or.b64  	%rd3, %rd2, -9223372036854775808;
	mov.b64 	%rd70, 0;
	mov.b32 	%r42, 0;
	mov.u64 	%rd25, __cudart_i2opi_d;
	mov.u32 	%r44, %r45;
$L__BB1_3:
	.pragma "nounroll";
	mul.wide.s32 	%rd22, %r42, 8;
	add.s64 	%rd23, %rd1, %rd22;
	mul.wide.s32 	%rd24, %r44, 8;
	add.s64 	%rd26, %rd25, %rd24;
	ld.global.nc.u64 	%rd27, [%rd26];
	{
	.reg .u32 %r0, %r1, %r2, %r3, %alo, %ahi, %blo, %bhi, %clo, %chi;
	mov.b64 	{%alo,%ahi}, %rd27;
	mov.b64 	{%blo,%bhi}, %rd3;
	mov.b64 	{%clo,%chi}, %rd70;
	mad.lo.cc.u32 	%r0, %alo, %blo, %clo;
	madc.hi.cc.u32 	%r1, %alo, %blo, %chi;
	madc.hi.u32 	%r2, %alo, %bhi, 0;
	mad.lo.cc.u32 	%r1, %alo, %bhi, %r1;
	madc.hi.cc.u32 	%r2, %ahi, %blo, %r2;
	madc.hi.u32 	%r3, %ahi, %bhi, 0;
	mad.lo.cc.u32 	%r1, %ahi, %blo, %r1;
	madc.lo.cc.u32 	%r2, %ahi, %bhi, %r2;
	addc.u32 	%r3, %r3, 0;
	mov.b64 	%rd28, {%r0,%r1};
	mov.b64 	%rd70, {%r2,%r3};
	}
	st.local.u64 	[%rd23], %rd28;
	add.s32 	%r44, %r44, 1;
	add.s32 	%r43, %r43, 1;
	add.s32 	%r42, %r42, 1;
	setp.ne.s32 	%p4, %r43, -15;
	mov.u32 	%r45, %r6;
	@%p4 bra 	$L__BB1_3;
$L__BB1_4:
	cvt.s64.s32 	%rd29, %r45;
	cvt.u64.u32 	%rd30, %r4;
	add.s64 	%rd31, %rd30, %rd29;
	shl.b64 	%rd32, %rd31, 3;
	add.s64 	%rd33, %rd1, %rd32;
	st.local.u64 	[%rd33+-120], %rd70;
	and.b32  	%r15, %r2, 63;
	ld.local.u64 	%rd72, [%rd1+16];
	ld.local.u64 	%rd71, [%rd1+24];
	setp.eq.s32 	%p5, %r15, 0;
	@%p5 bra 	$L__BB1_6;
	shl.b64 	%rd34, %rd71, %r15;
	shr.u64 	%rd35, %rd72, 1;
	xor.b32  	%r24, %r15, 63;
	shr.u64 	%rd36, %rd35, %r24;
	or.b64  	%rd71, %rd34, %rd36;
	ld.local.u64 	%rd37, [%rd1+8];
	shl.b64 	%rd38, %rd72, %r15;
	shr.u64 	%rd39, %rd37, 1;
	shr.u64 	%rd40, %rd39, %r24;
	or.b64  	%rd72, %rd38, %rd40;
$L__BB1_6:
	and.b32  	%r25, %r1, -2147483648;
	shr.u64 	%rd41, %rd71, 62;
	cvt.u32.u64 	%r26, %rd41;
	mov.b64 	{%r27, %r28}, %rd71;
	mov.b64 	{%r29, %r30}, %rd72;
	shf.l.wrap.b32 	%r31, %r30, %r27, 2;
	shf.l.wrap.b32 	%r32, %r27, %r28, 2;
	mov.b64 	%rd42, {%r31, %r32};
	shl.b64 	%rd43, %rd72, 2;
	shr.u64 	%rd44, %rd42, 63;
	cvt.u32.u64 	%r33, %rd44;
	add.s32 	%r34, %r33, %r26;
	setp.eq.s32 	%p6, %r25, 0;
	neg.s32 	%r35, %r34;
	selp.b32 	%r46, %r34, %r35, %p6;
	setp.gt.s64 	%p7, %rd42, -1;
	mov.b64 	%rd45, 0;
	{
	.reg .u32 %r0, %r1, %r2, %r3, %a0, %a1, %a2, %a3, %b0, %b1, %b2, %b3;
	mov.b64 	{%a0,%a1}, %rd45;
	mov.b64 	{%a2,%a3}, %rd45;
	mov.b64 	{%b0,%b1}, %rd43;
	mov.b64 	{%b2,%b3}, %rd42;
	sub.cc.u32 	%r0, %a0, %b0;
	subc.cc.u32 	%r1, %a1, %b1;
	subc.cc.u32 	%r2, %a2, %b2;
	subc.u32 	%r3, %a3, %b3;
	mov.b64 	%rd46, {%r0,%r1};
	mov.b64 	%rd47, {%r2,%r3};
	}
	xor.b32  	%r36, %r25, -2147483648;
	selp.b64 	%rd73, %rd42, %rd47, %p7;
	selp.b64 	%rd14, %rd43, %rd46, %p7;
	selp.b32 	%r17, %r25, %r36, %p7;
	clz.b64 	%r37, %rd73;
	cvt.u64.u32 	%rd15, %r37;
	setp.eq.s32 	%p8, %r37, 0;
	@%p8 bra 	$L__BB1_8;
	cvt.u32.u64 	%r38, %rd15;
	and.b32  	%r39, %r38, 63;
	shl.b64 	%rd48, %rd73, %r39;
	shr.u64 	%rd49, %rd14, 1;
	not.b32 	%r40, %r38;
	and.b32  	%r41, %r40, 63;
	shr.u64 	%rd50, %rd49, %r41;
	or.b64  	%rd73, %rd48, %rd50;
$L__BB1_8:
	mov.b64 	%rd51, -3958705157555305931;
	{
	.reg .u32 %r0, %r1, %r2, %r3, %alo, %ahi, %blo, %bhi;
	mov.b64 	{%alo,%ahi}, %rd73;
	mov.b64 	{%blo,%bhi}, %rd51;
	mul.lo.u32 	%r0, %alo, %blo;
	mul.hi.u32 	%r1, %alo, %blo;
	mad.lo.cc.u32 	%r1, %alo, %bhi, %r1;
	madc.hi.u32 	%r2, %alo, %bhi, 0;
	mad.lo.cc.u32 	%r1, %ahi, %blo, %r1;
	madc.hi.cc.u32 	%r2, %ahi, %blo, %r2;
	madc.hi.u32 	%r3, %ahi, %bhi, 0;
	mad.lo.cc.u32 	%r2, %ahi, %bhi, %r2;
	addc.u32 	%r3, %r3, 0;
	mov.b64 	%rd52, {%r0,%r1};
	mov.b64 	%rd53, {%r2,%r3};
	}
	setp.gt.s64 	%p9, %rd53, 0;
	{
	.reg .u32 %r0, %r1, %r2, %r3, %a0, %a1, %a2, %a3, %b0, %b1, %b2, %b3;
	mov.b64 	{%a0,%a1}, %rd52;
	mov.b64 	{%a2,%a3}, %rd53;
	mov.b64 	{%b0,%b1}, %rd52;
	mov.b64 	{%b2,%b3}, %rd53;
	add.cc.u32 	%r0, %a0, %b0;
	addc.cc.u32 	%r1, %a1, %b1;
	addc.cc.u32 	%r2, %a2, %b2;
	addc.u32 	%r3, %a3, %b3;
	mov.b64 	%rd54, {%r0,%r1};
	mov.b64 	%rd55, {%r2,%r3};
	}
	selp.b64 	%rd56, %rd55, %rd53, %p9;
	selp.s64 	%rd57, -1, 0, %p9;
	sub.s64 	%rd58, %rd57, %rd15;
	cvt.u64.u32 	%rd59, %r17;
	shl.b64 	%rd60, %rd59, 32;
	add.s64 	%rd61, %rd56, 1;
	shr.u64 	%rd62, %rd61, 10;
	add.s64 	%rd63, %rd62, 1;
	shr.u64 	%rd64, %rd63, 1;
	shl.b64 	%rd65, %rd58, 52;
	add.s64 	%rd66, %rd65, %rd64;
	add.s64 	%rd67, %rd66, 4602678819172646912;
	or.b64  	%rd68, %rd67, %rd60;
	mov.b64 	%fd4, %rd68;
$L__BB1_9:
	st.param.f64 	[func_retval0], %fd4;
	st.param.b32 	[func_retval0+8], %r46;
	ret;

}


// ===== COMPILED SASS (sm_100) =====

	.target	sm_100

	.elftype	@"ET_EXEC"


//--------------------- .note.nv.tkinfo           --------------------------
	.section	.note.nv.tkinfo,"",@"SHT_NOTE"
	.sectionflags	@"SHF_NOTE_NV_TKINFO"
	.tkinfo
        /*0018*/ 	.word	0x00000002
        /*0030*/ 	.string	""
        /*0030*/ 	.string	"ptxas"
        /*0030*/ 	.string	"Cuda compilation tools, release 13.0, V13.0.88"
        /*0030*/ 	.string	"Build cuda_13.0.r13.0/compiler.36424714_0"
        /*0030*/ 	.string	"-arch sm_100 -m 64 "



//--------------------- .note.nv.cuinfo           --------------------------
	.section	.note.nv.cuinfo,"",@"SHT_NOTE"
	.sectionflags	@"SHF_NOTE_NV_CUINFO"
        /*0018*/ 	.short	0x0002
        /*001a*/ 	.short	0x0064
        /*001c*/ 	.short	0x0082
	.zero		2


//--------------------- .nv.info                  --------------------------
	.section	.nv.info,"",@"SHT_CUDA_INFO"
	.align	4


	//----- nvinfo : EIATTR_REGCOUNT
	.align		4
        /*0000*/ 	.byte	0x04, 0x2f
        /*0002*/ 	.short	(.L_12 - .L_11)
	.align		4
.L_11:
        /*0004*/ 	.word	index@(_Z4trapPdPi)
        /*0008*/ 	.word	0x0000001e


	//----- nvinfo : EIATTR_FRAME_SIZE
	.align		4
.L_12:
        /*000c*/ 	.byte	0x04, 0x11
        /*000e*/ 	.short	(.L_14 - .L_13)
	.align		4
.L_13:
        /*0010*/ 	.word	index@($_Z4trapPdPi$__internal_trig_reduction_slowpathd)
        /*0014*/ 	.word	0x00000028


	//----- nvinfo : EIATTR_FRAME_SIZE
	.align		4
.L_14:
        /*0018*/ 	.byte	0x04, 0x11
        /*001a*/ 	.short	(.L_16 - .L_15)
	.align		4
.L_15:
        /*001c*/ 	.word	index@($__internal_0_$__cuda_sm20_div_rn_f64_full)
        /*0020*/ 	.word	0x00000028


	//----- nvinfo : EIATTR_FRAME_SIZE
	.align		4
.L_16:
        /*0024*/ 	.byte	0x04, 0x11
        /*0026*/ 	.short	(.L_18 - .L_17)
	.align		4
.L_17:
        /*0028*/ 	.word	index@(_Z4trapPdPi)
        /*002c*/ 	.word	0x00000028


	//----- nvinfo : EIATTR_MIN_STACK_SIZE
	.align		4
.L_18:
        /*0030*/ 	.byte	0x04, 0x12
        /*0032*/ 	.short	(.L_20 - .L_19)
	.align		4
.L_19:
        /*0034*/ 	.word	index@(_Z4trapPdPi)
        /*0038*/ 	.word	0x00000028
.L_20:


//--------------------- .nv.compat                --------------------------
	.section	.nv.compat,"",@"SHT_CUDA_COMPAT_INFO"
	.align	4
        /*0000*/ 	.byte	0x02, 0x09, 0x00, 0x00, 0x02, 0x02, 0x01, 0x00, 0x02, 0x05, 0x05, 0x00, 0x03, 0x07, 0x01, 0x01
        /*0010*/ 	.byte	0x02, 0x03, 0x00, 0x00, 0x02, 0x06, 0x01, 0x00, 0x04, 0x0b, 0x08, 0x00, 0x01, 0x00, 0x00, 0x00
        /*0020*/ 	.byte	0x00, 0x00, 0x00, 0x00


//--------------------- .nv.info._Z4trapPdPi      --------------------------
	.section	.nv.info._Z4trapPdPi,"",@"SHT_CUDA_INFO"
	.sectionflags	@""
	.align	4


	//----- nvinfo : EIATTR_CUDA_API_VERSION
	.align		4
        /*0000*/ 	.byte	0x04, 0x37
        /*0002*/ 	.short	(.L_22 - .L_21)
.L_21:
        /*0004*/ 	.word	0x00000082


	//----- nvinfo : EIATTR_KPARAM_INFO
	.align		4
.L_22:
        /*0008*/ 	.byte	0x04, 0x17
        /*000a*/ 	.short	(.L_24 - .L_23)
.L_23:
        /*000c*/ 	.word	0x00000000
        /*0010*/ 	.short	0x0001
        /*0012*/ 	.short	0x0008
        /*0014*/ 	.byte	0x00, 0xf5, 0x21, 0x00


	//----- nvinfo : EIATTR_KPARAM_INFO
	.align		4
.L_24:
        /*0018*/ 	.byte	0x04, 0x17
        /*001a*/ 	.short	(.L_26 - .L_25)
.L_25:
        /*001c*/ 	.word	0x00000000
        /*0020*/ 	.short	0x0000
        /*0022*/ 	.short	0x0000
        /*0024*/ 	.byte	0x00, 0xf5, 0x21, 0x00


	//----- nvinfo : EIATTR_SPARSE_MMA_MASK
	.align		4
.L_26:
        /*0028*/ 	.byte	0x03, 0x50
        /*002a*/ 	.short	0x0000


	//----- nvinfo : EIATTR_MAXREG_COUNT
	.align		4
        /*002c*/ 	.byte	0x03, 0x1b
        /*002e*/ 	.short	0x00ff


	//----- nvinfo : EIATTR_NUM_BARRIERS
	.align		4
        /*0030*/ 	.byte	0x02, 0x4c
        /*0032*/ 	.byte	0x01
	.zero		1


	//----- nvinfo : EIATTR_MERCURY_ISA_VERSION
	.align		4
        /*0034*/ 	.byte	0x03, 0x5f
        /*0036*/ 	.short	0x0101


	//----- nvinfo : EIATTR_VRC_CTA_INIT_COUNT
	.align		4
        /*0038*/ 	.byte	0x02, 0x4a
	.zero		1
	.zero		1


	//----- nvinfo : EIATTR_EXIT_INSTR_OFFSETS
	.align		4
        /*003c*/ 	.byte	0x04, 0x1c
        /*003e*/ 	.short	(.L_28 - .L_27)


	//   ....[0]....
.L_27:
        /*0040*/ 	.word	0x000000b0


	//   ....[1]....
        /*0044*/ 	.word	0x00000650


	//   ....[2]....
        /*0048*/ 	.word	0x00000de0


	//----- nvinfo : EIATTR_CRS_STACK_SIZE
	.align		4
.L_28:
        /*004c*/ 	.byte	0x04, 0x1e
        /*004e*/ 	.short	(.L_30 - .L_29)
.L_29:
        /*0050*/ 	.word	0x00000000


	//----- nvinfo : EIATTR_CBANK_PARAM_SIZE
	.align		4
.L_30:
        /*0054*/ 	.byte	0x03, 0x19
        /*0056*/ 	.short	0x0010


	//----- nvinfo : EIATTR_PARAM_CBANK
	.align		4
        /*0058*/ 	.byte	0x04, 0x0a
        /*005a*/ 	.short	(.L_32 - .L_31)
	.align		4
.L_31:
        /*005c*/ 	.word	index@(.nv.constant0._Z4trapPdPi)
        /*0060*/ 	.short	0x0380
        /*0062*/ 	.short	0x0010


	//----- nvinfo : EIATTR_SW_WAR
	.align		4
.L_32:
        /*0064*/ 	.byte	0x04, 0x36
        /*0066*/ 	.short	(.L_34 - .L_33)
.L_33:
        /*0068*/ 	.word	0x00000008
.L_34:


//--------------------- .nv.callgraph             --------------------------
	.section	.nv.callgraph,"",@"SHT_CUDA_CALLGRAPH"
	.align	4
	.sectionentsize	8
	.align		4
        /*0000*/ 	.word	0x00000000
	.align		4
        /*0004*/ 	.word	0xffffffff
	.align		4
        /*0008*/ 	.word	0x00000000
	.align		4
        /*000c*/ 	.word	0xfffffffe
	.align		4
        /*0010*/ 	.word	0x00000000
	.align		4
        /*0014*/ 	.word	0xfffffffd
	.align		4
        /*0018*/ 	.word	0x00000000
	.align		4
        /*001c*/ 	.word	0xfffffffc


//--------------------- .nv.constant4             --------------------------
	.section	.nv.constant4,"a",@progbits
	.align	8
	.align		8
.nv.constant4:
        /*0000*/ 	.dword	precalc_xorwow_matrix
	.align		8
        /*0008*/ 	.dword	precalc_xorwow_offset_matrix
	.align		8
        /*0010*/ 	.dword	mrg32k3aM1
	.align		8
        /*0018*/ 	.dword	mrg32k3aM2
	.align		8
        /*0020*/ 	.dword	mrg32k3aM1SubSeq
	.align		8
        /*0028*/ 	.dword	mrg32k3aM2SubSeq
	.align		8
        /*0030*/ 	.dword	mrg32k3aM1Seq
	.align		8
        /*0038*/ 	.dword	mrg32k3aM2Seq
	.align		8
        /*0040*/ 	.dword	__cudart_i2opi_d
	.align		8
        /*0048*/ 	.dword	__cudart_sin_cos_coeffs


//--------------------- .nv.constant3             --------------------------
	.section	.nv.constant3,"a",@progbits
	.align	8
.nv.constant3:
	.type		__cr_lgamma_table,@object
	.size		__cr_lgamma_table,(.L_8 - __cr_lgamma_table)
__cr_lgamma_table:
        /*0000*/ 	.byte	0x00, 0x00, 0x00, 0x00, 0x00, 0x00, 0x00, 0x00, 0x00, 0x00, 0x00, 0x00, 0x00, 0x00, 0x00, 0x00
        /*0010*/ 	.byte	0xef, 0x39, 0xfa, 0xfe, 0x42, 0x2e, 0xe6, 0x3f, 0x02, 0x20, 0x2a, 0xfa, 0x0b, 0xab, 0xfc, 0x3f
        /*0020*/ 	.byte	0xf9, 0x2c, 0x92, 0x7c, 0xa7, 0x6c, 0x09, 0x40, 0xc9, 0x79, 0x44, 0x3c, 0x64, 0x26, 0x13, 0x40
        /*0030*/ 	.byte	0xca, 0x01, 0xcf, 0x3a, 0x27, 0x51, 0x1a, 0x40, 0x30, 0xcc, 0x2d, 0xf3, 0xe1, 0x0c, 0x21, 0x40
        /*0040*/ 	.byte	0x0d, 0xb7, 0xfc, 0x82, 0x8e, 0x35, 0x25, 0x40
.L_8:


//--------------------- .text._Z4trapPdPi         --------------------------
	.section	.text._Z4trapPdPi,"ax",@progbits
	.align	128
        .global         _Z4trapPdPi
        .type           _Z4trapPdPi,@function
        .size           _Z4trapPdPi,(.L_x_29 - _Z4trapPdPi)
        .other          _Z4trapPdPi,@"STO_CUDA_ENTRY STV_DEFAULT"
_Z4trapPdPi:
.text._Z4trapPdPi:
[----:B------:R-:W0:Y:S08]  /*0000*/  LDC R1, c[0x0][0x37c] ;  /* 0x0000df00ff017b82 */ /* 0x000e300000000800 */
[----:B------:R-:W1:Y:S01]  /*0010*/  LDC.64 R2, c[0x0][0x388] ;  /* 0x0000e200ff027b82 */ /* 0x000e620000000a00 */
[----:B------:R-:W1:Y:S01]  /*0020*/  LDCU.64 UR6, c[0x0][0x358] ;  /* 0x00006b00ff0677ac */ /* 0x000e620008000a00 */
[----:B0-----:R-:W-:Y:S01]  /*0030*/  VIADD R1, R1, 0xffffffd8 ;  /* 0xffffffd801017836 */ /* 0x001fe20000000000 */
[----:B-1----:R-:W2:Y:S05]  /*0040*/  LDG.E R7, desc[UR6][R2.64] ;  /* 0x0000000602077981 */ /* 0x002eaa000c1e1900 */
[----:B------:R-:W0:Y:S01]  /*0050*/  S2UR UR4, SR_CTAID.X ;  /* 0x00000000000479c3 */ /* 0x000e220000002500 */
[----:B------:R-:W1:Y:S07]  /*0060*/  S2R R9, SR_TID.X ;  /* 0x0000000000097919 */ /* 0x000e6e0000002100 */
[----:B------:R-:W0:Y:S02]  /*0070*/  LDC R6, c[0x0][0x360] ;  /* 0x0000d800ff067b82 */ /* 0x000e240000000800 */
[----:B0-----:R-:W-:-:S04]  /*0080*/  IMAD R6, R6, UR4, RZ ;  /* 0x0000000406067c24 */ /* 0x001fc8000f8e02ff */
[----:B-1----:R-:W-:-:S05]  /*0090*/  IMAD.IADD R0, R6, 0x1, R9 ;  /* 0x0000000106007824 */ /* 0x002fca00078e0209 */
[----:B--2---:R-:W-:-:S13]  /*00a0*/  ISETP.GE.AND P0, PT, R0, R7, PT ;  /* 0x000000070000720c */ /* 0x004fda0003f06270 */
[----:B------:R-:W-:Y:S05]  /*00b0*/  @P0 EXIT ;  /* 0x000000000000094d */ /* 0x000fea0003800000 */
[----:B------:R-:W0:Y:S01]  /*00c0*/  I2F.F64 R4, R7 ;  /* 0x0000000700047312 */ /* 0x000e220000201c00 */
[----:B------:R-:W-:Y:S01]  /*00d0*/  IMAD.MOV.U32 R2, RZ, RZ, 0x1 ;  /* 0x00000001ff027424 */ /* 0x000fe200078e00ff */
[----:B------:R-:W-:Y:S01]  /*00e0*/  UMOV UR4, 0x54442d18 ;  /* 0x54442d1800047882 */ /* 0x000fe20000000000 */
[----:B------:R-:W-:Y:S01]  /*00f0*/  UMOV UR5, 0x400921fb ;  /* 0x400921fb00057882 */ /* 0x000fe20000000000 */
[----:B------:R-:W-:Y:S01]  /*0100*/  BSSY.RECONVERGENT B0, `(.L_x_0) ;  /* 0x0000015000007945 */ /* 0x000fe20003800200 */
[----:B0-----:R-:W-:-:S06]  /*0110*/  DADD R4, R4, -1 ;  /* 0xbff0000004047429 */ /* 0x001fcc0000000000 */
[----:B------:R-:W0:Y:S02]  /*0120*/  MUFU.RCP64H R3, R5 ;  /* 0x0000000500037308 */ /* 0x000e240000001800 */
[----:B0-----:R-:W-:-:S08]  /*0130*/  DFMA R10, -R4, R2, 1 ;  /* 0x3ff00000040a742b */ /* 0x001fd00000000102 */
[----:B------:R-:W-:Y:S02]  /*0140*/  DFMA R12, R10, R10, R10 ;  /* 0x0000000a0a0c722b */ /* 0x000fe4000000000a */
[----:B------:R-:W0:Y:S06]  /*0150*/  I2F.F64 R10, R0 ;  /* 0x00000000000a7312 */ /* 0x000e2c0000201c00 */
[----:B------:R-:W-:-:S08]  /*0160*/  DFMA R12, R2, R12, R2 ;  /* 0x0000000c020c722b */ /* 0x000fd00000000002 */
[----:B------:R-:W-:Y:S02]  /*0170*/  DFMA R2, -R4, R12, 1 ;  /* 0x3ff000000402742b */ /* 0x000fe4000000010c */
[----:B0-----:R-:W-:-:S06]  /*0180*/  DMUL R10, R10, UR4 ;  /* 0x000000040a0a7c28 */ /* 0x001fcc0008000000 */
[----:B------:R-:W-:-:S04]  /*0190*/  DFMA R2, R12, R2, R12 ;  /* 0x000000020c02722b */ /* 0x000fc8000000000c */
[----:B------:R-:W-:-:S04]  /*01a0*/  FSETP.GEU.AND P1, PT, |R11|, 6.5827683646048100446e-37, PT ;  /* 0x036000000b00780b */ /* 0x000fc80003f2e200 */
[----:B------:R-:W-:-:S08]  /*01b0*/  DMUL R12, R10, R2 ;  /* 0x000000020a0c7228 */ /* 0x000fd00000000000 */
[----:B------:R-:W-:-:S08]  /*01c0*/  DFMA R14, -R4, R12, R10 ;  /* 0x0000000c040e722b */ /* 0x000fd0000000010a */
[----:B------:R-:W-:-:S10]  /*01d0*/  DFMA R2, R2, R14, R12 ;  /* 0x0000000e0202722b */ /* 0x000fd4000000000c */
[----:B------:R-:W-:-:S05]  /*01e0*/  FFMA R7, RZ, R5, R3 ;  /* 0x00000005ff077223 */ /* 0x000fca0000000003 */
[----:B------:R-:W-:-:S13]  /*01f0*/  FSETP.GT.AND P0, PT, |R7|, 1.469367938527859385e-39, PT ;  /* 0x001000000700780b */ /* 0x000fda0003f04200 */
[----:B------:R-:W-:Y:S05]  /*0200*/  @P0 BRA P1, `(.L_x_1) ;  /* 0x0000000000100947 */ /* 0x000fea0000800000 */
[----:B------:R-:W-:-:S07]  /*0210*/  MOV R8, 0x230 ;  /* 0x0000023000087802 */ /* 0x000fce0000000f00 */
[----:B------:R-:W-:Y:S05]  /*0220*/  CALL.REL.NOINC `($__internal_0_$__cuda_sm20_div_rn_f64_full) ;  /* 0x0000000800f07944 */ /* 0x000fea0003c00000 */
[----:B------:R-:W-:Y:S02]  /*0230*/  IMAD.MOV.U32 R2, RZ, RZ, R14 ;  /* 0x000000ffff027224 */ /* 0x000fe400078e000e */
[----:B------:R-:W-:-:S07]  /*0240*/  IMAD.MOV.U32 R3, RZ, RZ, R15 ;  /* 0x000000ffff037224 */ /* 0x000fce00078e000f */
.L_x_1:
[----:B------:R-:W-:Y:S05]  /*0250*/  BSYNC.RECONVERGENT B0 ;  /* 0x0000000000007941 */ /* 0x000fea0003800200 */
.L_x_0:
[----:B------:R-:W-:Y:S01]  /*0260*/  DSETP.NEU.AND P0, PT, |R2|, +INF , PT ;  /* 0x7ff000000200742a */ /* 0x000fe20003f0d200 */
[----:B------:R-:W-:-:S13]  /*0270*/  BSSY.RECONVERGENT B1, `(.L_x_2) ;  /* 0x0000019000017945 */ /* 0x000fda0003800200 */
[----:B------:R-:W-:Y:S01]  /*0280*/  @!P0 DMUL R10, RZ, R2 ;  /* 0x00000002ff0a8228 */ /* 0x000fe20000000000 */
[----:B------:R-:W-:Y:S01]  /*0290*/  @!P0 IMAD.MOV.U32 R4, RZ, RZ, RZ ;  /* 0x000000ffff048224 */ /* 0x000fe200078e00ff */
[----:B------:R-:W-:Y:S09]  /*02a0*/  @!P0 BRA `(.L_x_3) ;  /* 0x0000000000548947 */ /* 0x000ff20003800000 */
[----:B------:R-:W-:Y:S01]  /*02b0*/  UMOV UR4, 0x6dc9c883 ;  /* 0x6dc9c88300047882 */ /* 0x000fe20000000000 */
[----:B------:R-:W-:Y:S01]  /*02c0*/  UMOV UR5, 0x3fe45f30 ;  /* 0x3fe45f3000057882 */ /* 0x000fe20000000000 */
[C---:B------:R-:W-:Y:S02]  /*02d0*/  DSETP.GE.AND P0, PT, |R2|.reuse, 2.14748364800000000000e+09, PT ;  /* 0x41e000000200742a */ /* 0x040fe40003f06200 */
[----:B------:R-:W-:Y:S01]  /*02e0*/  DMUL R4, R2, UR4 ;  /* 0x0000000402047c28 */ /* 0x000fe20008000000 */
[----:B------:R-:W-:Y:S01]  /*02f0*/  UMOV UR4, 0x54442d18 ;  /* 0x54442d1800047882 */ /* 0x000fe20000000000 */
[----:B------:R-:W-:-:S08]  /*0300*/  UMOV UR5, 0x3ff921fb ;  /* 0x3ff921fb00057882 */ /* 0x000fd00000000000 */
[----:B------:R-:W0:Y:S08]  /*0310*/  F2I.F64 R4, R4 ;  /* 0x0000000400047311 */ /* 0x000e300000301100 */
[----:B0-----:R-:W0:Y:S02]  /*0320*/  I2F.F64 R10, R4 ;  /* 0x00000004000a7312 */ /* 0x001e240000201c00 */
[----:B0-----:R-:W-:Y:S01]  /*0330*/  DFMA R12, R10, -UR4, R2 ;  /* 0x800000040a0c7c2b */ /* 0x001fe20008000002 */
[----:B------:R-:W-:Y:S01]  /*0340*/  UMOV UR4, 0x33145c00 ;  /* 0x33145c0000047882 */ /* 0x000fe20000000000 */
[----:B------:R-:W-:-:S06]  /*0350*/  UMOV UR5, 0x3c91a626 ;  /* 0x3c91a62600057882 */ /* 0x000fcc0000000000 */
[----:B------:R-:W-:Y:S01]  /*0360*/  DFMA R12, R10, -UR4, R12 ;  /* 0x800000040a0c7c2b */ /* 0x000fe2000800000c */
[----:B------:R-:W-:Y:S01]  /*0370*/  UMOV UR4, 0x252049c0 ;  /* 0x252049c000047882 */ /* 0x000fe20000000000 */
[----:B------:R-:W-:-:S06]  /*0380*/  UMOV UR5, 0x397b839a ;  /* 0x397b839a00057882 */ /* 0x000fcc0000000000 */
[----:B------:R-:W-:Y:S01]  /*0390*/  DFMA R10, R10, -UR4, R12 ;  /* 0x800000040a0a7c2b */ /* 0x000fe2000800000c */
[----:B------:R-:W-:Y:S10]  /*03a0*/  @!P0 BRA `(.L_x_3) ;  /* 0x0000000000148947 */ /* 0x000ff40003800000 */
[----:B------:R-:W-:Y:S01]  /*03b0*/  BSSY.RECONVERGENT B0, `(.L_x_3) ;  /* 0x0000004000007945 */ /* 0x000fe20003800200 */
[----:B------:R-:W-:Y:S01]  /*03c0*/  IMAD.MOV.U32 R7, RZ, RZ, R3 ;  /* 0x000000ffff077224 */ /* 0x000fe200078e0003 */
[----:B------:R-:W-:-:S07]  /*03d0*/  MOV R8, 0x3f0 ;  /* 0x000003f000087802 */ /* 0x000fce0000000f00 */
[----:B------:R-:W-:Y:S05]  /*03e0*/  CALL.REL.NOINC `($_Z4trapPdPi$__internal_trig_reduction_slowpathd) ;  /* 0x0000000c00f07944 */ /* 0x000fea0003c00000 */
[----:B------:R-:W-:Y:S05]  /*03f0*/  BSYNC.RECONVERGENT B0 ;  /* 0x0000000000007941 */ /* 0x000fea0003800200 */
.L_x_3:
[----:B------:R-:W-:Y:S05]  /*0400*/  BSYNC.RECONVERGENT B1 ;  /* 0x0000000000017941 */ /* 0x000fea0003800200 */
.L_x_2:
[----:B------:R-:W0:Y:S01]  /*0410*/  LDCU.64 UR4, c[0x4][0x48] ;  /* 0x01000900ff0477ac */ /* 0x000e220008000a00 */
[----:B------:R-:W-:-:S05]  /*0420*/  IMAD.SHL.U32 R2, R4, 0x40, RZ ;  /* 0x0000004004027824 */ /* 0x000fca00078e00ff */
[----:B------:R-:W-:-:S04]  /*0430*/  LOP3.LUT R2, R2, 0x40, RZ, 0xc0, !PT ;  /* 0x0000004002027812 */ /* 0x000fc800078ec0ff */
[----:B0-----:R-:W-:-:S05]  /*0440*/  IADD3 R24, P0, PT, R2, UR4, RZ ;  /* 0x0000000402187c10 */ /* 0x001fca000ff1e0ff */
[----:B------:R-:W-:-:S05]  /*0450*/  IMAD.X R25, RZ, RZ, UR5, P0 ;  /* 0x00000005ff197e24 */ /* 0x000fca00080e06ff */
[----:B------:R-:W2:Y:S04]  /*0460*/  LDG.E.128.CONSTANT R12, desc[UR6][R24.64] ;  /* 0x00000006180c7981 */ /* 0x000ea8000c1e9d00 */
[----:B------:R-:W3:Y:S04]  /*0470*/  LDG.E.128.CONSTANT R16, desc[UR6][R24.64+0x10] ;  /* 0x0000100618107981 */ /* 0x000ee8000c1e9d00 */
[----:B------:R-:W4:Y:S01]  /*0480*/  LDG.E.128.CONSTANT R20, desc[UR6][R24.64+0x20] ;  /* 0x0000200618147981 */ /* 0x000f22000c1e9d00 */
[----:B------:R-:W-:Y:S01]  /*0490*/  LOP3.LUT R2, R4, 0x1, RZ, 0xc0, !PT ;  /* 0x0000000104027812 */ /* 0x000fe200078ec0ff */
[----:B------:R-:W-:Y:S01]  /*04a0*/  IMAD.MOV.U32 R26, RZ, RZ, 0x20fd8164 ;  /* 0x20fd8164ff1a7424 */ /* 0x000fe200078e00ff */
[----:B------:R-:W0:Y:S01]  /*04b0*/  S2UR UR5, SR_CgaCtaId ;  /* 0x00000000000579c3 */ /* 0x000e220000008800 */
[----:B------:R-:W-:Y:S01]  /*04c0*/  IMAD.MOV.U32 R5, RZ, RZ, 0x3da8ff83 ;  /* 0x3da8ff83ff057424 */ /* 0x000fe200078e00ff */
[----:B------:R-:W-:Y:S01]  /*04d0*/  ISETP.NE.U32.AND P0, PT, R2, 0x1, PT ;  /* 0x000000010200780c */ /* 0x000fe20003f05070 */
[----:B------:R-:W-:Y:S01]  /*04e0*/  DMUL R2, R10, R10 ;  /* 0x0000000a0a027228 */ /* 0x000fe20000000000 */
[----:B------:R-:W-:Y:S01]  /*04f0*/  UMOV UR4, 0x400 ;  /* 0x0000040000047882 */ /* 0x000fe20000000000 */
[----:B------:R-:W-:-:S02]  /*0500*/  ISETP.NE.AND P1, PT, R9, RZ, PT ;  /* 0x000000ff0900720c */ /* 0x000fc40003f25270 */
[----:B------:R-:W-:Y:S02]  /*0510*/  FSEL R26, R26, -8.06006814911005101289e+34, !P0 ;  /* 0xf9785eba1a1a7808 */ /* 0x000fe40004000000 */
[----:B------:R-:W-:Y:S01]  /*0520*/  FSEL R27, -R5, 0.11223486810922622681, !P0 ;  /* 0x3de5db65051b7808 */ /* 0x000fe20004000100 */
[----:B0-----:R-:W-:-:S06]  /*0530*/  ULEA UR4, UR5, UR4, 0x18 ;  /* 0x0000000405047291 */ /* 0x001fcc000f8ec0ff */
[----:B------:R-:W-:Y:S01]  /*0540*/  LEA R7, R0, UR4, 0x3 ;  /* 0x0000000400077c11 */ /* 0x000fe2000f8e18ff */
[----:B--2---:R-:W-:-:S08]  /*0550*/  DFMA R12, R2, R26, R12 ;  /* 0x0000001a020c722b */ /* 0x004fd0000000000c */
[----:B------:R-:W-:-:S08]  /*0560*/  DFMA R12, R2, R12, R14 ;  /* 0x0000000c020c722b */ /* 0x000fd0000000000e */
[----:B---3--:R-:W-:-:S08]  /*0570*/  DFMA R12, R2, R12, R16 ;  /* 0x0000000c020c722b */ /* 0x008fd00000000010 */
[----:B------:R-:W-:-:S08]  /*0580*/  DFMA R12, R2, R12, R18 ;  /* 0x0000000c020c722b */ /* 0x000fd00000000012 */
[----:B----4-:R-:W-:-:S08]  /*0590*/  DFMA R12, R2, R12, R20 ;  /* 0x0000000c020c722b */ /* 0x010fd00000000014 */
[----:B------:R-:W-:-:S08]  /*05a0*/  DFMA R12, R2, R12, R22 ;  /* 0x0000000c020c722b */ /* 0x000fd00000000016 */
[----:B------:R-:W-:Y:S02]  /*05b0*/  DFMA R10, R12, R10, R10 ;  /* 0x0000000a0c0a722b */ /* 0x000fe4000000000a */
[----:B------:R-:W-:-:S10]  /*05c0*/  DFMA R2, R2, R12, 1 ;  /* 0x3ff000000202742b */ /* 0x000fd4000000000c */
[----:B------:R-:W-:Y:S02]  /*05d0*/  FSEL R10, R2, R10, !P0 ;  /* 0x0000000a020a7208 */ /* 0x000fe40004000000 */
[----:B------:R-:W-:Y:S02]  /*05e0*/  FSEL R11, R3, R11, !P0 ;  /* 0x0000000b030b7208 */ /* 0x000fe40004000000 */
[----:B------:R-:W-:-:S04]  /*05f0*/  LOP3.LUT P0, RZ, R4, 0x2, RZ, 0xc0, !PT ;  /* 0x0000000204ff7812 */ /* 0x000fc8000780c0ff */
[----:B------:R-:W-:-:S10]  /*0600*/  DADD R2, RZ, -R10 ;  /* 0x00000000ff027229 */ /* 0x000fd4000000080a */
[----:B------:R-:W-:Y:S02]  /*0610*/  FSEL R2, R10, R2, !P0 ;  /* 0x000000020a027208 */ /* 0x000fe40004000000 */
[----:B------:R-:W-:-:S05]  /*0620*/  FSEL R3, R11, R3, !P0 ;  /* 0x000000030b037208 */ /* 0x000fca0004000000 */
[----:B------:R0:W-:Y:S01]  /*0630*/  STS.64 [R7], R2 ;  /* 0x0000000207007388 */ /* 0x0001e20000000a00 */
[----:B------:R-:W-:Y:S06]  /*0640*/  BAR.SYNC.DEFER_BLOCKING 0x0 ;  /* 0x0000000000007b1d */ /* 0x000fec0000010000 */
[----:B------:R-:W-:Y:S05]  /*0650*/  @P1 EXIT ;  /* 0x000000000000194d */ /* 0x000fea0003800000 */
[----:B0-----:R-:W0:Y:S02]  /*0660*/  LDC.64 R2, c[0x0][0x388] ;  /* 0x0000e200ff027b82 */ /* 0x001e240000000a00 */
[----:B0-----:R-:W2:Y:S01]  /*0670*/  LDG.E R3, desc[UR6][R2.64] ;  /* 0x0000000602037981 */ /* 0x001ea2000c1e1900 */
[----:B------:R-:W-:Y:S01]  /*0680*/  BSSY.RECONVERGENT B0, `(.L_x_4) ;  /* 0x000006b000007945 */ /* 0x000fe20003800200 */
[----:B------:R-:W-:Y:S02]  /*0690*/  CS2R R10, SRZ ;  /* 0x00000000000a7805 */ /* 0x000fe4000001ff00 */
[----:B--2---:R-:W-:-:S13]  /*06a0*/  ISETP.GT.AND P0, PT, R3, R0, PT ;  /* 0x000000000300720c */ /* 0x004fda0003f04270 */
[----:B------:R-:W-:Y:S05]  /*06b0*/  @!P0 BRA `(.L_x_5) ;  /* 0x00000004009c8947 */ /* 0x000fea0003800000 */
[----:B------:R-:W-:Y:S01]  /*06c0*/  VIADDMNMX R3, R0, 0x200, R3, PT ;  /* 0x0000020000037846 */ /* 0x000fe20003800103 */
[----:B------:R-:W-:Y:S01]  /*06d0*/  BSSY.RECONVERGENT B1, `(.L_x_6) ;  /* 0x0000032000017945 */ /* 0x000fe20003800200 */
[----:B------:R-:W-:Y:S02]  /*06e0*/  CS2R R10, SRZ ;  /* 0x00000000000a7805 */ /* 0x000fe4000001ff00 */
[----:B------:R-:W-:-:S05]  /*06f0*/  VIADDMNMX R3, R6, 0x1, R3, !PT ;  /* 0x0000000106037846 */ /* 0x000fca0007800103 */
[----:B------:R-:W-:Y:S02]  /*0700*/  IMAD.IADD R2, R3, 0x1, -R6 ;  /* 0x0000000103027824 */ /* 0x000fe400078e0a06 */
[----:B------:R-:W-:-:S03]  /*0710*/  IMAD.IADD R3, R6, 0x1, -R3 ;  /* 0x0000000106037824 */ /* 0x000fc600078e0a03 */
[----:B------:R-:W-:Y:S02]  /*0720*/  LOP3.LUT R5, R2, 0xf, RZ, 0xc0, !PT ;  /* 0x0000000f02057812 */ /* 0x000fe400078ec0ff */
[----:B------:R-:W-:Y:S02]  /*0730*/  ISETP.GT.U32.AND P0, PT, R3, -0x10, PT ;  /* 0xfffffff00300780c */ /* 0x000fe40003f04070 */
[----:B------:R-:W-:-:S11]  /*0740*/  ISETP.NE.AND P1, PT, R5, RZ, PT ;  /* 0x000000ff0500720c */ /* 0x000fd60003f25270 */
[----:B------:R-:W-:Y:S05]  /*0750*/  @P0 BRA `(.L_x_7) ;  /* 0x0000000000a40947 */ /* 0x000fea0003800000 */
[----:B------:R-:W-:Y:S01]  /*0760*/  LOP3.LUT R4, R2, 0xfffffff0, RZ, 0xc0, !PT ;  /* 0xfffffff002047812 */ /* 0x000fe200078ec0ff */
[----:B------:R-:W-:Y:S01]  /*0770*/  VIADD R3, R7, 0x40 ;  /* 0x0000004007037836 */ /* 0x000fe20000000000 */
[----:B------:R-:W-:-:S03]  /*0780*/  CS2R R10, SRZ ;  /* 0x00000000000a7805 */ /* 0x000fc6000001ff00 */
[----:B------:R-:W-:-:S07]  /*0790*/  IMAD.MOV R4, RZ, RZ, -R4 ;  /* 0x000000ffff047224 */ /* 0x000fce00078e0a04 */
.L_x_8:
[----:B------:R-:W0:Y:S01]  /*07a0*/  LDS.64 R14, [R3+-0x40] ;  /* 0xffffc000030e7984 */ /* 0x000e220000000a00 */
[----:B------:R-:W-:Y:S02]  /*07b0*/  VIADD R4, R4, 0x10 ;  /* 0x0000001004047836 */ /* 0x000fe40000000000 */
[----:B------:R-:W-:Y:S01]  /*07c0*/  VIADD R0, R0, 0x10 ;  /* 0x0000001000007836 */ /* 0x000fe20000000000 */
[----:B------:R-:W1:Y:S02]  /*07d0*/  LDS.64 R16, [R3+-0x38] ;  /* 0xffffc80003107984 */ /* 0x000e640000000a00 */
[----:B------:R-:W-:Y:S02]  /*07e0*/  ISETP.NE.AND P0, PT, R4, RZ, PT ;  /* 0x000000ff0400720c */ /* 0x000fe40003f05270 */
[----:B------:R-:W2:Y:S04]  /*07f0*/  LDS.64 R12, [R3+-0x30] ;  /* 0xffffd000030c7984 */ /* 0x000ea80000000a00 */
[----:B------:R-:W3:Y:S04]  /*0800*/  LDS.64 R8, [R3+-0x28] ;  /* 0xffffd80003087984 */ /* 0x000ee80000000a00 */
[----:B------:R-:W4:Y:S01]  /*0810*/  LDS.64 R6, [R3+-0x20] ;  /* 0xffffe00003067984 */ /* 0x000f220000000a00 */
[----:B0-----:R-:W-:-:S03]  /*0820*/  DADD R14, R14, R10 ;  /* 0x000000000e0e7229 */ /* 0x001fc6000000000a */
[----:B------:R-:W0:Y:S05]  /*0830*/  LDS.64 R10, [R3+-0x18] ;  /* 0xffffe800030a7984 */ /* 0x000e2a0000000a00 */
[----:B-1----:R-:W-:Y:S02]  /*0840*/  DADD R16, R14, R16 ;  /* 0x000000000e107229 */ /* 0x002fe40000000010 */
[----:B------:R-:W1:Y:S06]  /*0850*/  LDS.64 R14, [R3+-0x10] ;  /* 0xfffff000030e7984 */ /* 0x000e6c0000000a00 */
[----:B--2---:R-:W-:Y:S01]  /*0860*/  DADD R16, R16, R12 ;  /* 0x0000000010107229 */ /* 0x004fe2000000000c */
[----:B------:R-:W2:Y:S07]  /*0870*/  LDS.64 R12, [R3+-0x8] ;  /* 0xfffff800030c7984 */ /* 0x000eae0000000a00 */
[----:B---3--:R-:W-:Y:S01]  /*0880*/  DADD R16, R16, R8 ;  /* 0x0000000010107229 */ /* 0x008fe20000000008 */
[----:B------:R-:W3:Y:S07]  /*0890*/  LDS.64 R8, [R3] ;  /* 0x0000000003087984 */ /* 0x000eee0000000a00 */
[----:B----4-:R-:W-:Y:S01]  /*08a0*/  DADD R16, R16, R6 ;  /* 0x0000000010107229 */ /* 0x010fe20000000006 */
[----:B------:R-:W4:Y:S07]  /*08b0*/  LDS.64 R6, [R3+0x8] ;  /* 0x0000080003067984 */ /* 0x000f2e0000000a00 */
[----:B0-----:R-:W-:Y:S01]  /*08c0*/  DADD R16, R16, R10 ;  /* 0x0000000010107229 */ /* 0x001fe2000000000a */
[----:B------:R-:W0:Y:S07]  /*08d0*/  LDS.64 R10, [R3+0x10] ;  /* 0x00001000030a7984 */ /* 0x000e2e0000000a00 */
[----:B-1----:R-:W-:Y:S01]  /*08e0*/  DADD R16, R16, R14 ;  /* 0x0000000010107229 */ /* 0x002fe2000000000e */
[----:B------:R-:W1:Y:S07]  /*08f0*/  LDS.64 R14, [R3+0x18] ;  /* 0x00001800030e7984 */ /* 0x000e6e0000000a00 */
[----:B--2---:R-:W-:Y:S01]  /*0900*/  DADD R16, R16, R12 ;  /* 0x0000000010107229 */ /* 0x004fe2000000000c */
[----:B------:R-:W2:Y:S07]  /*0910*/  LDS.64 R12, [R3+0x20] ;  /* 0x00002000030c7984 */ /* 0x000eae0000000a00 */
[----:B---3--:R-:W-:Y:S01]  /*0920*/  DADD R16, R16, R8 ;  /* 0x0000000010107229 */ /* 0x008fe20000000008 */
[----:B------:R-:W3:Y:S07]  /*0930*/  LDS.64 R8, [R3+0x28] ;  /* 0x0000280003087984 */ /* 0x000eee0000000a00 */
[----:B----4-:R-:W-:Y:S01]  /*0940*/  DADD R16, R16, R6 ;  /* 0x0000000010107229 */ /* 0x010fe20000000006 */
[----:B------:R-:W4:Y:S07]  /*0950*/  LDS.64 R6, [R3+0x30] ;  /* 0x0000300003067984 */ /* 0x000f2e0000000a00 */
[----:B0-----:R-:W-:Y:S01]  /*0960*/  DADD R16, R16, R10 ;  /* 0x0000000010107229 */ /* 0x001fe2000000000a */
[----:B------:R0:W5:Y:S07]  /*0970*/  LDS.64 R10, [R3+0x38] ;  /* 0x00003800030a7984 */ /* 0x00016e0000000a00 */
[----:B-1----:R-:W-:Y:S01]  /*0980*/  DADD R14, R16, R14 ;  /* 0x00000000100e7229 */ /* 0x002fe2000000000e */
[----:B0-----:R-:W-:-:S07]  /*0990*/  VIADD R3, R3, 0x80 ;  /* 0x0000008003037836 */ /* 0x001fce0000000000 */
[----:B--2---:R-:W-:-:S08]  /*09a0*/  DADD R12, R14, R12 ;  /* 0x000000000e0c7229 */ /* 0x004fd0000000000c */
[----:B---3--:R-:W-:-:S08]  /*09b0*/  DADD R8, R12, R8 ;  /* 0x000000000c087229 */ /* 0x008fd00000000008 */
[----:B----4-:R-:W-:-:S08]  /*09c0*/  DADD R6, R8, R6 ;  /* 0x0000000008067229 */ /* 0x010fd00000000006 */
[----:B-----5:R-:W-:Y:S01]  /*09d0*/  DADD R10, R6, R10 ;  /* 0x00000000060a7229 */ /* 0x020fe2000000000a */
[----:B------:R-:W-:Y:S10]  /*09e0*/  @P0 BRA `(.L_x_8) ;  /* 0xfffffffc006c0947 */ /* 0x000ff4000383ffff */
.L_x_7:
[----:B------:R-:W-:Y:S05]  /*09f0*/  BSYNC.RECONVERGENT B1 ;  /* 0x0000000000017941 */ /* 0x000fea0003800200 */
.L_x_6:
[----:B------:R-:W-:Y:S05]  /*0a00*/  @!P1 BRA `(.L_x_5) ;  /* 0x0000000000c89947 */ /* 0x000fea0003800000 */
[----:B------:R-:W-:Y:S01]  /*0a10*/  ISETP.GE.U32.AND P0, PT, R5, 0x8, PT ;  /* 0x000000080500780c */ /* 0x000fe20003f06070 */
[----:B------:R-:W-:Y:S01]  /*0a20*/  BSSY.RECONVERGENT B1, `(.L_x_9) ;  /* 0x0000016000017945 */ /* 0x000fe20003800200 */
[----:B------:R-:W-:-:S04]  /*0a30*/  LOP3.LUT R3, R2, 0x7, RZ, 0xc0, !PT ;  /* 0x0000000702037812 */ /* 0x000fc800078ec0ff */
[----:B------:R-:W-:-:S07]  /*0a40*/  ISETP.NE.AND P1, PT, R3, RZ, PT ;  /* 0x000000ff0300720c */ /* 0x000fce0003f25270 */
[----:B------:R-:W-:Y:S06]  /*0a50*/  @!P0 BRA `(.L_x_10) ;  /* 0x0000000000488947 */ /* 0x000fec0003800000 */
[C---:B------:R-:W-:Y:S01]  /*0a60*/  LEA R16, R0.reuse, UR4, 0x3 ;  /* 0x0000000400107c11 */ /* 0x040fe2000f8e18ff */
[----:B------:R-:W-:-:S04]  /*0a70*/  VIADD R0, R0, 0x8 ;  /* 0x0000000800007836 */ /* 0x000fc80000000000 */
[----:B------:R-:W0:Y:S04]  /*0a80*/  LDS.64 R6, [R16] ;  /* 0x0000000010067984 */ /* 0x000e280000000a00 */
[----:B------:R-:W1:Y:S04]  /*0a90*/  LDS.64 R12, [R16+0x8] ;  /* 0x00000800100c7984 */ /* 0x000e680000000a00 */
[----:B------:R-:W2:Y:S04]  /*0aa0*/  LDS.64 R14, [R16+0x10] ;  /* 0x00001000100e7984 */ /* 0x000ea80000000a00 */
[----:B------:R-:W3:Y:S04]  /*0ab0*/  LDS.64 R8, [R16+0x18] ;  /* 0x0000180010087984 */ /* 0x000ee80000000a00 */
[----:B------:R-:W4:Y:S01]  /*0ac0*/  LDS.64 R4, [R16+0x20] ;  /* 0x0000200010047984 */ /* 0x000f220000000a00 */
[----:B0-----:R-:W-:-:S03]  /*0ad0*/  DADD R10, R10, R6 ;  /* 0x000000000a0a7229 */ /* 0x001fc60000000006 */
[----:B------:R-:W0:Y:S05]  /*0ae0*/  LDS.64 R6, [R16+0x28] ;  /* 0x0000280010067984 */ /* 0x000e2a0000000a00 */
[----:B-1----:R-:W-:Y:S02]  /*0af0*/  DADD R12, R10, R12 ;  /* 0x000000000a0c7229 */ /* 0x002fe4000000000c */
[----:B------:R-:W1:Y:S06]  /*0b00*/  LDS.64 R10, [R16+0x30] ;  /* 0x00003000100a7984 */ /* 0x000e6c0000000a00 */
[----:B--2---:R-:W-:Y:S01]  /*0b10*/  DADD R12, R12, R14 ;  /* 0x000000000c0c7229 */ /* 0x004fe2000000000e */
[----:B------:R-:W2:Y:S07]  /*0b20*/  LDS.64 R14, [R16+0x38] ;  /* 0x00003800100e7984 */ /* 0x000eae0000000a00 */
[----:B---3--:R-:W-:-:S08]  /*0b30*/  DADD R8, R12, R8 ;  /* 0x000000000c087229 */ /* 0x008fd00000000008 */
[----:B----4-:R-:W-:-:S08]  /*0b40*/  DADD R4, R8, R4 ;  /* 0x0000000008047229 */ /* 0x010fd00000000004 */
[----:B0-----:R-:W-:-:S08]  /*0b50*/  DADD R4, R4, R6 ;  /* 0x0000000004047229 */ /* 0x001fd00000000006 */
[----:B-1----:R-:W-:-:S08]  /*0b60*/  DADD R10, R4, R10 ;  /* 0x00000000040a7229 */ /* 0x002fd0000000000a */
[----:B--2---:R-:W-:-:S11]  /*0b70*/  DADD R10, R10, R14 ;  /* 0x000000000a0a7229 */ /* 0x004fd6000000000e */
.L_x_10:
[----:B------:R-:W-:Y:S05]  /*0b80*/  BSYNC.RECONVERGENT B1 ;  /* 0x0000000000017941 */ /* 0x000fea0003800200 */
.L_x_9:
        /* <DEDUP_REMOVED lines=11> */
[----:B------:R-:W3:Y:S01]  /*0c40*/  LDS.64 R8, [R13+0x18] ;  /* 0x000018000d087984 */ /* 0x000ee20000000a00 */
[----:B0-----:R-:W-:-:S08]  /*0c50*/  DADD R2, R10, R2 ;  /* 0x000000000a027229 */ /* 0x001fd00000000002 */
[----:B-1----:R-:W-:-:S08]  /*0c60*/  DADD R2, R2, R4 ;  /* 0x0000000002027229 */ /* 0x002fd00000000004 */
[----:B--2---:R-:W-:-:S08]  /*0c70*/  DADD R2, R2, R6 ;  /* 0x0000000002027229 */ /* 0x004fd00000000006 */
[----:B---3--:R-:W-:-:S11]  /*0c80*/  DADD R10, R2, R8 ;  /* 0x00000000020a7229 */ /* 0x008fd60000000008 */
.L_x_12:
[----:B------:R-:W-:Y:S05]  /*0c90*/  BSYNC.RECONVERGENT B1 ;  /* 0x0000000000017941 */ /* 0x000fea0003800200 */
.L_x_11:
[----:B------:R-:W-:Y:S05]  /*0ca0*/  @!P1 BRA `(.L_x_5) ;  /* 0x0000000000209947 */ /* 0x000fea0003800000 */
[----:B------:R-:W-:Y:S01]  /*0cb0*/  LEA R0, R0, UR4, 0x3 ;  /* 0x0000000400007c11 */ /* 0x000fe2000f8e18ff */
[----:B------:R-:W-:-:S07]  /*0cc0*/  IMAD.MOV R4, RZ, RZ, -R12 ;  /* 0x000000ffff047224 */ /* 0x000fce00078e0a0c */
.L_x_13:
[----:B------:R0:W1:Y:S01]  /*0cd0*/  LDS.64 R2, [R0] ;  /* 0x0000000000027984 */ /* 0x0000620000000a00 */
[----:B------:R-:W-:-:S05]  /*0ce0*/  VIADD R4, R4, 0x1 ;  /* 0x0000000104047836 */ /* 0x000fca0000000000 */
[----:B------:R-:W-:Y:S01]  /*0cf0*/  ISETP.NE.AND P0, PT, R4, RZ, PT ;  /* 0x000000ff0400720c */ /* 0x000fe20003f05270 */
[----:B0-----:R-:W-:Y:S01]  /*0d00*/  VIADD R0, R0, 0x8 ;  /* 0x0000000800007836 */ /* 0x001fe20000000000 */
[----:B-1----:R-:W-:-:S11]  /*0d10*/  DADD R10, R2, R10 ;  /* 0x00000000020a7229 */ /* 0x002fd6000000000a */
[----:B------:R-:W-:Y:S05]  /*0d20*/  @P0 BRA `(.L_x_13) ;  /* 0xfffffffc00e80947 */ /* 0x000fea000383ffff */
.L_x_5:
[----:B------:R-:W-:Y:S05]  /*0d30*/  BSYNC.RECONVERGENT B0 ;  /* 0x0000000000007941 */ /* 0x000fea0003800200 */
.L_x_4:
[----:B------:R-:W0:Y:S02]  /*0d40*/  LDC.64 R2, c[0x0][0x380] ;  /* 0x0000e000ff027b82 */ /* 0x000e240000000a00 */
[----:B0-----:R0:W5:Y:S02]  /*0d50*/  LDG.E.64 R4, desc[UR6][R2.64] ;  /* 0x0000000602047981 */ /* 0x001164000c1e1b00 */
.L_x_14:
[----:B-----5:R-:W-:Y:S01]  /*0d60*/  DADD R6, R4, R10 ;  /* 0x0000000004067229 */ /* 0x020fe2000000000a */
[----:B------:R-:W-:Y:S09]  /*0d70*/  YIELD ;  /* 0x0000000000007946 */ /* 0x000ff20003800000 */
[----:B------:R-:W2:Y:S02]  /*0d80*/  ATOMG.E.CAS.64.STRONG.GPU PT, R6, [R2], R4, R6 ;  /* 0x00000004020673a9 */ /* 0x000ea400001ee506 */
[----:B--2---:R-:W-:Y:S01]  /*0d90*/  ISETP.NE.U32.AND P0, PT, R4, R6, PT ;  /* 0x000000060400720c */ /* 0x004fe20003f05070 */
[----:B------:R-:W-:-:S03]  /*0da0*/  IMAD.MOV.U32 R4, RZ, RZ, R6 ;  /* 0x000000ffff047224 */ /* 0x000fc600078e0006 */
[----:B------:R-:W-:Y:S01]  /*0db0*/  ISETP.NE.AND.EX P0, PT, R5, R7, PT, P0 ;  /* 0x000000070500720c */ /* 0x000fe20003f05300 */
[----:B------:R-:W-:-:S12]  /*0dc0*/  IMAD.MOV.U32 R5, RZ, RZ, R7 ;  /* 0x000000ffff057224 */ /* 0x000fd800078e0007 */
[----:B------:R-:W-:Y:S05]  /*0dd0*/  @P0 BRA `(.L_x_14) ;  /* 0xfffffffc00e00947 */ /* 0x000fea000383ffff */
[----:B------:R-:W-:Y:S05]  /*0de0*/  EXIT ;  /* 0x000000000000794d */ /* 0x000fea0003800000 */
        .weak           $__internal_0_$__cuda_sm20_div_rn_f64_full
        .type           $__internal_0_$__cuda_sm20_div_rn_f64_full,@function
        .size           $__internal_0_$__cuda_sm20_div_rn_f64_full,($_Z4trapPdPi$__internal_trig_reduction_slowpathd - $__internal_0_$__cuda_sm20_div_rn_f64_full)
$__internal_0_$__cuda_sm20_div_rn_f64_full:
[C---:B------:R-:W-:Y:S01]  /*0df0*/  FSETP.GEU.AND P0, PT, |R5|.reuse, 1.469367938527859385e-39, PT ;  /* 0x001000000500780b */ /* 0x040fe20003f0e200 */
[----:B------:R-:W-:Y:S01]  /*0e00*/  IMAD.MOV.U32 R12, RZ, RZ, 0x1 ;  /* 0x00000001ff0c7424 */ /* 0x000fe200078e00ff */
[----:B------:R-:W-:Y:S01]  /*0e10*/  LOP3.LUT R2, R5, 0x800fffff, RZ, 0xc0, !PT ;  /* 0x800fffff05027812 */ /* 0x000fe200078ec0ff */
[----:B------:R-:W-:Y:S01]  /*0e20*/  BSSY.RECONVERGENT B1, `(.L_x_15) ;  /* 0x0000055000017945 */ /* 0x000fe20003800200 */
[C---:B------:R-:W-:Y:S02]  /*0e30*/  FSETP.GEU.AND P2, PT, |R11|.reuse, 1.469367938527859385e-39, PT ;  /* 0x001000000b00780b */ /* 0x040fe40003f4e200 */
[----:B------:R-:W-:Y:S01]  /*0e40*/  LOP3.LUT R3, R2, 0x3ff00000, RZ, 0xfc, !PT ;  /* 0x3ff0000002037812 */ /* 0x000fe200078efcff */
[----:B------:R-:W-:Y:S01]  /*0e50*/  IMAD.MOV.U32 R2, RZ, RZ, R4 ;  /* 0x000000ffff027224 */ /* 0x000fe200078e0004 */
[----:B------:R-:W-:Y:S02]  /*0e60*/  LOP3.LUT R7, R11, 0x7ff00000, RZ, 0xc0, !PT ;  /* 0x7ff000000b077812 */ /* 0x000fe400078ec0ff */
[----:B------:R-:W-:-:S03]  /*0e70*/  LOP3.LUT R20, R5, 0x7ff00000, RZ, 0xc0, !PT ;  /* 0x7ff0000005147812 */ /* 0x000fc600078ec0ff */
[----:B------:R-:W-:Y:S01]  /*0e80*/  @!P0 DMUL R2, R4, 8.98846567431157953865e+307 ;  /* 0x7fe0000004028828 */ /* 0x000fe20000000000 */
[----:B------:R-:W-:-:S03]  /*0e90*/  ISETP.GE.U32.AND P1, PT, R7, R20, PT ;  /* 0x000000140700720c */ /* 0x000fc60003f26070 */
[----:B------:R-:W-:Y:S01]  /*0ea0*/  @!P2 LOP3.LUT R18, R5, 0x7ff00000, RZ, 0xc0, !PT ;  /* 0x7ff000000512a812 */ /* 0x000fe200078ec0ff */
[----:B------:R-:W-:Y:S01]  /*0eb0*/  @!P2 IMAD.MOV.U32 R22, RZ, RZ, RZ ;  /* 0x000000ffff16a224 */ /* 0x000fe200078e00ff */
[----:B------:R-:W0:Y:S02]  /*0ec0*/  MUFU.RCP64H R13, R3 ;  /* 0x00000003000d7308 */ /* 0x000e240000001800 */
[----:B------:R-:W-:Y:S01]  /*0ed0*/  @!P2 ISETP.GE.U32.AND P3, PT, R7, R18, PT ;  /* 0x000000120700a20c */ /* 0x000fe20003f66070 */
[----:B0-----:R-:W-:-:S08]  /*0ee0*/  DFMA R14, R12, -R2, 1 ;  /* 0x3ff000000c0e742b */ /* 0x001fd00000000802 */
[----:B------:R-:W-:Y:S01]  /*0ef0*/  DFMA R16, R14, R14, R14 ;  /* 0x0000000e0e10722b */ /* 0x000fe2000000000e */
[----:B------:R-:W-:-:S05]  /*0f00*/  IMAD.MOV.U32 R14, RZ, RZ, 0x1ca00000 ;  /* 0x1ca00000ff0e7424 */ /* 0x000fca00078e00ff */
[C---:B------:R-:W-:Y:S02]  /*0f10*/  @!P2 SEL R15, R14.reuse, 0x63400000, !P3 ;  /* 0x634000000e0fa807 */ /* 0x040fe40005800000 */
[----:B------:R-:W-:Y:S01]  /*0f20*/  DFMA R16, R12, R16, R12 ;  /* 0x000000100c10722b */ /* 0x000fe2000000000c */
[----:B------:R-:W-:Y:S01]  /*0f30*/  SEL R13, R14, 0x63400000, !P1 ;  /* 0x634000000e0d7807 */ /* 0x000fe20004800000 */
[----:B------:R-:W-:Y:S01]  /*0f40*/  IMAD.MOV.U32 R12, RZ, RZ, R10 ;  /* 0x000000ffff0c7224 */ /* 0x000fe200078e000a */
[--C-:B------:R-:W-:Y:S02]  /*0f50*/  @!P2 LOP3.LUT R15, R15, 0x80000000, R11.reuse, 0xf8, !PT ;  /* 0x800000000f0fa812 */ /* 0x100fe400078ef80b */
[----:B------:R-:W-:Y:S02]  /*0f60*/  LOP3.LUT R13, R13, 0x800fffff, R11, 0xf8, !PT ;  /* 0x800fffff0d0d7812 */ /* 0x000fe400078ef80b */
[----:B------:R-:W-:Y:S01]  /*0f70*/  @!P2 LOP3.LUT R23, R15, 0x100000, RZ, 0xfc, !PT ;  /* 0x001000000f17a812 */ /* 0x000fe200078efcff */
[----:B------:R-:W-:-:S05]  /*0f80*/  DFMA R18, R16, -R2, 1 ;  /* 0x3ff000001012742b */ /* 0x000fca0000000802 */
[----:B------:R-:W-:Y:S01]  /*0f90*/  @!P2 DFMA R12, R12, 2, -R22 ;  /* 0x400000000c0ca82b */ /* 0x000fe20000000816 */
[----:B------:R-:W-:Y:S02]  /*0fa0*/  IMAD.MOV.U32 R23, RZ, RZ, R7 ;  /* 0x000000ffff177224 */ /* 0x000fe400078e0007 */
[----:B------:R-:W-:Y:S01]  /*0fb0*/  DFMA R16, R16, R18, R16 ;  /* 0x000000121010722b */ /* 0x000fe20000000010 */
[----:B------:R-:W-:Y:S01]  /*0fc0*/  IMAD.MOV.U32 R22, RZ, RZ, R20 ;  /* 0x000000ffff167224 */ /* 0x000fe200078e0014 */
[----:B------:R-:W-:-:S05]  /*0fd0*/  @!P0 LOP3.LUT R22, R3, 0x7ff00000, RZ, 0xc0, !PT ;  /* 0x7ff0000003168812 */ /* 0x000fca00078ec0ff */
[----:B------:R-:W-:Y:S01]  /*0fe0*/  @!P2 LOP3.LUT R23, R13, 0x7ff00000, RZ, 0xc0, !PT ;  /* 0x7ff000000d17a812 */ /* 0x000fe200078ec0ff */
[----:B------:R-:W-:Y:S01]  /*0ff0*/  VIADD R24, R22, 0xffffffff ;  /* 0xffffffff16187836 */ /* 0x000fe20000000000 */
[----:B------:R-:W-:-:S03]  /*1000*/  DMUL R18, R16, R12 ;  /* 0x0000000c10127228 */ /* 0x000fc60000000000 */
[----:B------:R-:W-:-:S05]  /*1010*/  VIADD R15, R23, 0xffffffff ;  /* 0xffffffff170f7836 */ /* 0x000fca0000000000 */
[----:B------:R-:W-:Y:S01]  /*1020*/  ISETP.GT.U32.AND P0, PT, R15, 0x7feffffe, PT ;  /* 0x7feffffe0f00780c */ /* 0x000fe20003f04070 */
[----:B------:R-:W-:-:S03]  /*1030*/  DFMA R20, R18, -R2, R12 ;  /* 0x800000021214722b */ /* 0x000fc6000000000c */
[----:B------:R-:W-:-:S05]  /*1040*/  ISETP.GT.U32.OR P0, PT, R24, 0x7feffffe, P0 ;  /* 0x7feffffe1800780c */ /* 0x000fca0000704470 */
[----:B------:R-:W-:-:S08]  /*1050*/  DFMA R16, R16, R20, R18 ;  /* 0x000000141010722b */ /* 0x000fd00000000012 */
[----:B------:R-:W-:Y:S05]  /*1060*/  @P0 BRA `(.L_x_16) ;  /* 0x00000000006c0947 */ /* 0x000fea0003800000 */
[----:B------:R-:W-:-:S04]  /*1070*/  LOP3.LUT R18, R5, 0x7ff00000, RZ, 0xc0, !PT ;  /* 0x7ff0000005127812 */ /* 0x000fc800078ec0ff */
[CC--:B------:R-:W-:Y:S02]  /*1080*/  VIADDMNMX R10, R7.reuse, -R18.reuse, 0xb9600000, !PT ;  /* 0xb9600000070a7446 */ /* 0x0c0fe40007800912 */
[----:B------:R-:W-:Y:S02]  /*1090*/  ISETP.GE.U32.AND P0, PT, R7, R18, PT ;  /* 0x000000120700720c */ /* 0x000fe40003f06070 */
[----:B------:R-:W-:Y:S02]  /*10a0*/  VIMNMX R10, PT, PT, R10, 0x46a00000, PT ;  /* 0x46a000000a0a7848 */ /* 0x000fe40003fe0100 */
[----:B------:R-:W-:-:S05]  /*10b0*/  SEL R7, R14, 0x63400000, !P0 ;  /* 0x634000000e077807 */ /* 0x000fca0004000000 */
[----:B------:R-:W-:Y:S02]  /*10c0*/  IMAD.IADD R7, R10, 0x1, -R7 ;  /* 0x000000010a077824 */ /* 0x000fe400078e0a07 */
[----:B------:R-:W-:Y:S02]  /*10d0*/  IMAD.MOV.U32 R10, RZ, RZ, RZ ;  /* 0x000000ffff0a7224 */ /* 0x000fe400078e00ff */
[----:B------:R-:W-:-:S06]  /*10e0*/  VIADD R11, R7, 0x7fe00000 ;  /* 0x7fe00000070b7836 */ /* 0x000fcc0000000000 */
[----:B------:R-:W-:-:S10]  /*10f0*/  DMUL R14, R16, R10 ;  /* 0x0000000a100e7228 */ /* 0x000fd40000000000 */
[----:B------:R-:W-:-:S13]  /*1100*/  FSETP.GTU.AND P0, PT, |R15|, 1.469367938527859385e-39, PT ;  /* 0x001000000f00780b */ /* 0x000fda0003f0c200 */
[----:B------:R-:W-:Y:S05]  /*1110*/  @P0 BRA `(.L_x_17) ;  /* 0x0000000000940947 */ /* 0x000fea0003800000 */
[----:B------:R-:W-:Y:S01]  /*1120*/  DFMA R2, R16, -R2, R12 ;  /* 0x800000021002722b */ /* 0x000fe2000000000c */
[----:B------:R-:W-:-:S09]  /*1130*/  IMAD.MOV.U32 R10, RZ, RZ, RZ ;  /* 0x000000ffff0a7224 */ /* 0x000fd200078e00ff */
[C---:B------:R-:W-:Y:S02]  /*1140*/  FSETP.NEU.AND P0, PT, R3.reuse, RZ, PT ;  /* 0x000000ff0300720b */ /* 0x040fe40003f0d000 */
[----:B------:R-:W-:-:S04]  /*1150*/  LOP3.LUT R5, R3, 0x80000000, R5, 0x48, !PT ;  /* 0x8000000003057812 */ /* 0x000fc800078e4805 */
[----:B------:R-:W-:-:S07]  /*1160*/  LOP3.LUT R11, R5, R11, RZ, 0xfc, !PT ;  /* 0x0000000b050b7212 */ /* 0x000fce00078efcff */
[----:B------:R-:W-:Y:S05]  /*1170*/  @!P0 BRA `(.L_x_17) ;  /* 0x00000000007c8947 */ /* 0x000fea0003800000 */
[----:B------:R-:W-:Y:S01]  /*1180*/  IMAD.MOV R3, RZ, RZ, -R7 ;  /* 0x000000ffff037224 */ /* 0x000fe200078e0a07 */
[----:B------:R-:W-:Y:S01]  /*1190*/  DMUL.RP R10, R16, R10 ;  /* 0x0000000a100a7228 */ /* 0x000fe20000008000 */
[----:B------:R-:W-:-:S06]  /*11a0*/  IMAD.MOV.U32 R2, RZ, RZ, RZ ;  /* 0x000000ffff027224 */ /* 0x000fcc00078e00ff */
[----:B------:R-:W-:-:S03]  /*11b0*/  DFMA R2, R14, -R2, R16 ;  /* 0x800000020e02722b */ /* 0x000fc60000000010 */
[----:B------:R-:W-:-:S03]  /*11c0*/  LOP3.LUT R5, R11, R5, RZ, 0x3c, !PT ;  /* 0x000000050b057212 */ /* 0x000fc600078e3cff */
[----:B------:R-:W-:-:S04]  /*11d0*/  IADD3 R2, PT, PT, -R7, -0x43300000, RZ ;  /* 0xbcd0000007027810 */ /* 0x000fc80007ffe1ff */
[----:B------:R-:W-:-:S04]  /*11e0*/  FSETP.NEU.AND P0, PT, |R3|, R2, PT ;  /* 0x000000020300720b */ /* 0x000fc80003f0d200 */
[----:B------:R-:W-:Y:S02]  /*11f0*/  FSEL R14, R10, R14, !P0 ;  /* 0x0000000e0a0e7208 */ /* 0x000fe40004000000 */
[----:B------:R-:W-:Y:S01]  /*1200*/  FSEL R15, R5, R15, !P0 ;  /* 0x0000000f050f7208 */ /* 0x000fe20004000000 */
[----:B------:R-:W-:Y:S06]  /*1210*/  BRA `(.L_x_17) ;  /* 0x0000000000547947 */ /* 0x000fec0003800000 */
.L_x_16:
[----:B------:R-:W-:-:S14]  /*1220*/  DSETP.NAN.AND P0, PT, R10, R10, PT ;  /* 0x0000000a0a00722a */ /* 0x000fdc0003f08000 */
[----:B------:R-:W-:Y:S05]  /*1230*/  @P0 BRA `(.L_x_18) ;  /* 0x0000000000440947 */ /* 0x000fea0003800000 */
[----:B------:R-:W-:-:S14]  /*1240*/  DSETP.NAN.AND P0, PT, R4, R4, PT ;  /* 0x000000040400722a */ /* 0x000fdc0003f08000 */
[----:B------:R-:W-:Y:S05]  /*1250*/  @P0 BRA `(.L_x_19) ;  /* 0x0000000000300947 */ /* 0x000fea0003800000 */
[----:B------:R-:W-:Y:S01]  /*1260*/  ISETP.NE.AND P0, PT, R23, R22, PT ;  /* 0x000000161700720c */ /* 0x000fe20003f05270 */
[----:B------:R-:W-:Y:S02]  /*1270*/  IMAD.MOV.U32 R14, RZ, RZ, 0x0 ;  /* 0x00000000ff0e7424 */ /* 0x000fe400078e00ff */
[----:B------:R-:W-:-:S10]  /*1280*/  IMAD.MOV.U32 R15, RZ, RZ, -0x80000 ;  /* 0xfff80000ff0f7424 */ /* 0x000fd400078e00ff */
[----:B------:R-:W-:Y:S05]  /*1290*/  @!P0 BRA `(.L_x_17) ;  /* 0x0000000000348947 */ /* 0x000fea0003800000 */
[----:B------:R-:W-:Y:S02]  /*12a0*/  ISETP.NE.AND P0, PT, R23, 0x7ff00000, PT ;  /* 0x7ff000001700780c */ /* 0x000fe40003f05270 */
[----:B------:R-:W-:Y:S02]  /*12b0*/  LOP3.LUT R15, R11, 0x80000000, R5, 0x48, !PT ;  /* 0x800000000b0f7812 */ /* 0x000fe400078e4805 */
[----:B------:R-:W-:-:S13]  /*12c0*/  ISETP.EQ.OR P0, PT, R22, RZ, !P0 ;  /* 0x000000ff1600720c */ /* 0x000fda0004702670 */
[----:B------:R-:W-:Y:S01]  /*12d0*/  @P0 LOP3.LUT R2, R15, 0x7ff00000, RZ, 0xfc, !PT ;  /* 0x7ff000000f020812 */ /* 0x000fe200078efcff */
[----:B------:R-:W-:Y:S02]  /*12e0*/  @!P0 IMAD.MOV.U32 R14, RZ, RZ, RZ ;  /* 0x000000ffff0e8224 */ /* 0x000fe400078e00ff */
[----:B------:R-:W-:Y:S02]  /*12f0*/  @P0 IMAD.MOV.U32 R14, RZ, RZ, RZ ;  /* 0x000000ffff0e0224 */ /* 0x000fe400078e00ff */
[----:B------:R-:W-:Y:S01]  /*1300*/  @P0 IMAD.MOV.U32 R15, RZ, RZ, R2 ;  /* 0x000000ffff0f0224 */ /* 0x000fe200078e0002 */
[----:B------:R-:W-:Y:S06]  /*1310*/  BRA `(.L_x_17) ;  /* 0x0000000000147947 */ /* 0x000fec0003800000 */
.L_x_19:
[----:B------:R-:W-:Y:S01]  /*1320*/  LOP3.LUT R15, R5, 0x80000, RZ, 0xfc, !PT ;  /* 0x00080000050f7812 */ /* 0x000fe200078efcff */
[----:B------:R-:W-:Y:S01]  /*1330*/  IMAD.MOV.U32 R14, RZ, RZ, R4 ;  /* 0x000000ffff0e7224 */ /* 0x000fe200078e0004 */
[----:B------:R-:W-:Y:S06]  /*1340*/  BRA `(.L_x_17) ;  /* 0x0000000000087947 */ /* 0x000fec0003800000 */
.L_x_18:
[----:B------:R-:W-:Y:S01]  /*1350*/  LOP3.LUT R15, R11, 0x80000, RZ, 0xfc, !PT ;  /* 0x000800000b0f7812 */ /* 0x000fe200078efcff */
[----:B------:R-:W-:-:S07]  /*1360*/  IMAD.MOV.U32 R14, RZ, RZ, R10 ;  /* 0x000000ffff0e7224 */ /* 0x000fce00078e000a */
.L_x_17:
[----:B------:R-:W-:Y:S05]  /*1370*/  BSYNC.RECONVERGENT B1 ;  /* 0x0000000000017941 */ /* 0x000fea0003800200 */
.L_x_15:
[----:B------:R-:W-:Y:S02]  /*1380*/  IMAD.MOV.U32 R2, RZ, RZ, R8 ;  /* 0x000000ffff027224 */ /* 0x000fe400078e0008 */
[----:B------:R-:W-:-:S04]  /*1390*/  IMAD.MOV.U32 R3, RZ, RZ, 0x0 ;  /* 0x00000000ff037424 */ /* 0x000fc800078e00ff */
[----:B------:R-:W-:Y:S05]  /*13a0*/  RET.REL.NODEC R2 `(_Z4trapPdPi) ;  /* 0xffffffec02147950 */ /* 0x000fea0003c3ffff */
        .type           $_Z4trapPdPi$__internal_trig_reduction_slowpathd,@function
        .size           $_Z4trapPdPi$__internal_trig_reduction_slowpathd,(.L_x_29 - $_Z4trapPdPi$__internal_trig_reduction_slowpathd)
$_Z4trapPdPi$__internal_trig_reduction_slowpathd:
[----:B------:R-:W-:Y:S01]  /*13b0*/  SHF.R.U32.HI R14, RZ, 0x14, R7 ;  /* 0x00000014ff0e7819 */ /* 0x000fe20000011607 */
[----:B------:R-:W-:Y:S02]  /*13c0*/  IMAD.MOV.U32 R15, RZ, RZ, R2 ;  /* 0x000000ffff0f7224 */ /* 0x000fe400078e0002 */
[----:B------:R-:W-:Y:S01]  /*13d0*/  IMAD.MOV.U32 R2, RZ, RZ, RZ ;  /* 0x000000ffff027224 */ /* 0x000fe200078e00ff */
[----:B------:R-:W-:-:S04]  /*13e0*/  LOP3.LUT R3, R14, 0x7ff, RZ, 0xc0, !PT ;  /* 0x000007ff0e037812 */ /* 0x000fc800078ec0ff */
[----:B------:R-:W-:-:S13]  /*13f0*/  ISETP.NE.AND P0, PT, R3, 0x7ff, PT ;  /* 0x000007ff0300780c */ /* 0x000fda0003f05270 */
[----:B------:R-:W-:Y:S05]  /*1400*/  @!P0 BRA `(.L_x_20) ;  /* 0x0000000800488947 */ /* 0x000fea0003800000 */
[----:B------:R-:W-:Y:S01]  /*1410*/  VIADD R2, R3, 0xfffffc00 ;  /* 0xfffffc0003027836 */ /* 0x000fe20000000000 */
[----:B------:R-:W-:Y:S01]  /*1420*/  BSSY.RECONVERGENT B2, `(.L_x_21) ;  /* 0x000002f000027945 */ /* 0x000fe20003800200 */
[----:B------:R-:W-:-:S03]  /*1430*/  CS2R R10, SRZ ;  /* 0x00000000000a7805 */ /* 0x000fc6000001ff00 */
[----:B------:R-:W-:Y:S02]  /*1440*/  SHF.R.U32.HI R17, RZ, 0x6, R2 ;  /* 0x00000006ff117819 */ /* 0x000fe40000011602 */
[----:B------:R-:W-:Y:S02]  /*1450*/  ISETP.GE.U32.AND P0, PT, R2, 0x80, PT ;  /* 0x000000800200780c */ /* 0x000fe40003f06070 */
[C---:B------:R-:W-:Y:S02]  /*1460*/  IADD3 R4, PT, PT, -R17.reuse, 0x13, RZ ;  /* 0x0000001311047810 */ /* 0x040fe40007ffe1ff */
[----:B------:R-:W-:Y:S02]  /*1470*/  IADD3 R5, PT, PT, -R17, 0xf, RZ ;  /* 0x0000000f11057810 */ /* 0x000fe40007ffe1ff */
[----:B------:R-:W-:-:S04]  /*1480*/  SEL R4, R4, 0x12, P0 ;  /* 0x0000001204047807 */ /* 0x000fc80000000000 */
[----:B------:R-:W-:-:S13]  /*1490*/  ISETP.GE.AND P0, PT, R5, R4, PT ;  /* 0x000000040500720c */ /* 0x000fda0003f06270 */
[----:B------:R-:W-:Y:S05]  /*14a0*/  @P0 BRA `(.L_x_22) ;  /* 0x0000000000980947 */ /* 0x000fea0003800000 */
[----:B------:R-:W0:Y:S01]  /*14b0*/  LDC.64 R12, c[0x0][0x358] ;  /* 0x0000d600ff0c7b82 */ /* 0x000e220000000a00 */
[C---:B------:R-:W-:Y:S01]  /*14c0*/  SHF.L.U64.HI R19, R15.reuse, 0xb, R7 ;  /* 0x0000000b0f137819 */ /* 0x040fe20000010207 */
[----:B------:R-:W-:Y:S01]  /*14d0*/  BSSY.RECONVERGENT B3, `(.L_x_23) ;  /* 0x0000022000037945 */ /* 0x000fe20003800200 */
[----:B------:R-:W-:Y:S01]  /*14e0*/  IMAD.SHL.U32 R15, R15, 0x800, RZ ;  /* 0x000008000f0f7824 */ /* 0x000fe200078e00ff */
[----:B------:R-:W-:Y:S01]  /*14f0*/  IADD3 R16, PT, PT, RZ, -R17, -R4 ;  /* 0x80000011ff107210 */ /* 0x000fe20007ffe804 */
[----:B------:R-:W-:Y:S01]  /*1500*/  IMAD.MOV.U32 R18, RZ, RZ, RZ ;  /* 0x000000ffff127224 */ /* 0x000fe200078e00ff */
[----:B------:R-:W-:Y:S02]  /*1510*/  CS2R R10, SRZ ;  /* 0x00000000000a7805 */ /* 0x000fe4000001ff00 */
[----:B------:R-:W-:-:S07]  /*1520*/  LOP3.LUT R19, R19, 0x80000000, RZ, 0xfc, !PT ;  /* 0x8000000013137812 */ /* 0x000fce00078efcff */
.L_x_24:
[----:B------:R-:W1:Y:S01]  /*1530*/  LDC.64 R2, c[0x4][0x40] ;  /* 0x01001000ff027b82 */ /* 0x000e620000000a00 */
[----:B0-----:R-:W-:Y:S02]  /*1540*/  R2UR UR4, R12 ;  /* 0x000000000c0472ca */ /* 0x001fe400000e0000 */
[----:B------:R-:W-:Y:S01]  /*1550*/  R2UR UR5, R13 ;  /* 0x000000000d0572ca */ /* 0x000fe200000e0000 */
[----:B-1----:R-:W-:-:S12]  /*1560*/  IMAD.WIDE R2, R5, 0x8, R2 ;  /* 0x0000000805027825 */ /* 0x002fd800078e0202 */
[----:B------:R-:W2:Y:S01]  /*1570*/  LDG.E.64.CONSTANT R2, desc[UR4][R2.64] ;  /* 0x0000000402027981 */ /* 0x000ea2000c1e9b00 */
[----:B------:R-:W-:Y:S02]  /*1580*/  VIADD R16, R16, 0x1 ;  /* 0x0000000110107836 */ /* 0x000fe40000000000 */
[----:B------:R-:W-:Y:S02]  /*1590*/  VIADD R5, R5, 0x1 ;  /* 0x0000000105057836 */ /* 0x000fe40000000000 */
[----:B--2---:R-:W-:-:S04]  /*15a0*/  IMAD.WIDE.U32 R10, P2, R2, R15, R10 ;  /* 0x0000000f020a7225 */ /* 0x004fc8000784000a */
[----:B------:R-:W-:Y:S02]  /*15b0*/  IMAD R21, R2, R19, RZ ;  /* 0x0000001302157224 */ /* 0x000fe400078e02ff */
[CC--:B------:R-:W-:Y:S02]  /*15c0*/  IMAD R20, R3.reuse, R15.reuse, RZ ;  /* 0x0000000f03147224 */ /* 0x0c0fe400078e02ff */
[----:B------:R-:W-:Y:S01]  /*15d0*/  IMAD.HI.U32 R23, R3, R15, RZ ;  /* 0x0000000f03177227 */ /* 0x000fe200078e00ff */
[----:B------:R-:W-:-:S03]  /*15e0*/  IADD3 R11, P0, PT, R21, R11, RZ ;  /* 0x0000000b150b7210 */ /* 0x000fc60007f1e0ff */
[----:B------:R-:W-:Y:S01]  /*15f0*/  IMAD R21, R18, 0x8, R1 ;  /* 0x0000000812157824 */ /* 0x000fe200078e0201 */
[----:B------:R-:W-:Y:S01]  /*1600*/  IADD3 R11, P1, PT, R20, R11, RZ ;  /* 0x0000000b140b7210 */ /* 0x000fe20007f3e0ff */
[----:B------:R-:W-:-:S04]  /*1610*/  IMAD.HI.U32 R20, R2, R19, RZ ;  /* 0x0000001302147227 */ /* 0x000fc800078e00ff */
[----:B------:R-:W-:Y:S01]  /*1620*/  IMAD.X R2, RZ, RZ, R20, P2 ;  /* 0x000000ffff027224 */ /* 0x000fe200010e0614 */
[----:B------:R0:W-:Y:S01]  /*1630*/  STL.64 [R21], R10 ;  /* 0x0000000a15007387 */ /* 0x0001e20000100a00 */
[----:B------:R-:W-:-:S03]  /*1640*/  IMAD.HI.U32 R20, R3, R19, RZ ;  /* 0x0000001303147227 */ /* 0x000fc600078e00ff */
[----:B------:R-:W-:Y:S01]  /*1650*/  IADD3.X R2, P0, PT, R23, R2, RZ, P0, !PT ;  /* 0x0000000217027210 */ /* 0x000fe2000071e4ff */
[----:B------:R-:W-:Y:S02]  /*1660*/  IMAD R3, R3, R19, RZ ;  /* 0x0000001303037224 */ /* 0x000fe400078e02ff */
[----:B------:R-:W-:-:S03]  /*1670*/  VIADD R18, R18, 0x1 ;  /* 0x0000000112127836 */ /* 0x000fc60000000000 */
[----:B------:R-:W-:Y:S01]  /*1680*/  IADD3.X R3, P1, PT, R3, R2, RZ, P1, !PT ;  /* 0x0000000203037210 */ /* 0x000fe20000f3e4ff */
[----:B------:R-:W-:Y:S01]  /*1690*/  IMAD.X R2, RZ, RZ, R20, P0 ;  /* 0x000000ffff027224 */ /* 0x000fe200000e0614 */
[----:B------:R-:W-:-:S03]  /*16a0*/  ISETP.NE.AND P0, PT, R16, -0xf, PT ;  /* 0xfffffff11000780c */ /* 0x000fc60003f05270 */
[----:B------:R-:W-:Y:S02]  /*16b0*/  IMAD.X R2, RZ, RZ, R2, P1 ;  /* 0x000000ffff027224 */ /* 0x000fe400008e0602 */
[----:B0-----:R-:W-:Y:S02]  /*16c0*/  IMAD.MOV.U32 R10, RZ, RZ, R3 ;  /* 0x000000ffff0a7224 */ /* 0x001fe400078e0003 */
[----:B------:R-:W-:-:S06]  /*16d0*/  IMAD.MOV.U32 R11, RZ, RZ, R2 ;  /* 0x000000ffff0b7224 */ /* 0x000fcc00078e0002 */
[----:B------:R-:W-:Y:S05]  /*16e0*/  @P0 BRA `(.L_x_24) ;  /* 0xfffffffc00900947 */ /* 0x000fea000383ffff */
[----:B------:R-:W-:Y:S05]  /*16f0*/  BSYNC.RECONVERGENT B3 ;  /* 0x0000000000037941 */ /* 0x000fea0003800200 */
.L_x_23:
[----:B------:R-:W-:-:S07]  /*1700*/  IMAD.MOV.U32 R5, RZ, RZ, R4 ;  /* 0x000000ffff057224 */ /* 0x000fce00078e0004 */
.L_x_22:
[----:B------:R-:W-:Y:S05]  /*1710*/  BSYNC.RECONVERGENT B2 ;  /* 0x0000000000027941 */ /* 0x000fea0003800200 */
.L_x_21:
[----:B------:R-:W-:Y:S01]  /*1720*/  LOP3.LUT P0, R25, R14, 0x3f, RZ, 0xc0, !PT ;  /* 0x0000003f0e197812 */ /* 0x000fe2000780c0ff */
[----:B------:R-:W-:-:S04]  /*1730*/  IMAD.IADD R2, R17, 0x1, R5 ;  /* 0x0000000111027824 */ /* 0x000fc800078e0205 */
[----:B------:R-:W-:-:S05]  /*1740*/  IMAD.U32 R23, R2, 0x8, R1 ;  /* 0x0000000802177824 */ /* 0x000fca00078e0001 */
[----:B------:R0:W-:Y:S04]  /*1750*/  STL.64 [R23+-0x78], R10 ;  /* 0xffff880a17007387 */ /* 0x0001e80000100a00 */
[----:B------:R-:W2:Y:S04]  /*1760*/  @P0 LDL.64 R14, [R1+0x8] ;  /* 0x00000800010e0983 */ /* 0x000ea80000100a00 */
[----:B------:R-:W3:Y:S04]  /*1770*/  LDL.64 R4, [R1+0x10] ;  /* 0x0000100001047983 */ /* 0x000ee80000100a00 */
[----:B------:R-:W4:Y:S01]  /*1780*/  LDL.64 R2, [R1+0x18] ;  /* 0x0000180001027983 */ /* 0x000f220000100a00 */
[----:B------:R-:W-:Y:S01]  /*1790*/  @P0 LOP3.LUT R12, R25, 0x3f, RZ, 0x3c, !PT ;  /* 0x0000003f190c0812 */ /* 0x000fe200078e3cff */
[----:B------:R-:W-:Y:S01]  /*17a0*/  BSSY.RECONVERGENT B2, `(.L_x_25) ;  /* 0x0000034000027945 */ /* 0x000fe20003800200 */
[----:B--2---:R-:W-:-:S02]  /*17b0*/  @P0 SHF.R.U64 R13, R14, 0x1, R15 ;  /* 0x000000010e0d0819 */ /* 0x004fc4000000120f */
[----:B------:R-:W-:Y:S02]  /*17c0*/  @P0 SHF.R.U32.HI R15, RZ, 0x1, R15 ;  /* 0x00000001ff0f0819 */ /* 0x000fe4000001160f */
[CC--:B---3--:R-:W-:Y:S02]  /*17d0*/  @P0 SHF.L.U32 R17, R4.reuse, R25.reuse, RZ ;  /* 0x0000001904110219 */ /* 0x0c8fe400000006ff */
[----:B0-----:R-:W-:Y:S02]  /*17e0*/  @P0 SHF.R.U64 R10, R13, R12, R15 ;  /* 0x0000000c0d0a0219 */ /* 0x001fe4000000120f */
[--C-:B------:R-:W-:Y:S02]  /*17f0*/  @P0 SHF.R.U32.HI R21, RZ, 0x1, R5.reuse ;  /* 0x00000001ff150819 */ /* 0x100fe40000011605 */
[C-C-:B------:R-:W-:Y:S02]  /*1800*/  @P0 SHF.R.U64 R19, R4.reuse, 0x1, R5.reuse ;  /* 0x0000000104130819 */ /* 0x140fe40000001205 */
[----:B------:R-:W-:-:S02]  /*1810*/  @P0 SHF.L.U64.HI R14, R4, R25, R5 ;  /* 0x00000019040e0219 */ /* 0x000fc40000010205 */
[----:B------:R-:W-:Y:S02]  /*1820*/  @P0 SHF.R.U32.HI R11, RZ, R12, R15 ;  /* 0x0000000cff0b0219 */ /* 0x000fe4000001160f */
[----:B------:R-:W-:Y:S02]  /*1830*/  @P0 LOP3.LUT R4, R17, R10, RZ, 0xfc, !PT ;  /* 0x0000000a11040212 */ /* 0x000fe400078efcff */
[----:B----4-:R-:W-:Y:S02]  /*1840*/  @P0 SHF.L.U32 R13, R2, R25, RZ ;  /* 0x00000019020d0219 */ /* 0x010fe400000006ff */
[----:B------:R-:W-:Y:S02]  /*1850*/  @P0 SHF.R.U64 R16, R19, R12, R21 ;  /* 0x0000000c13100219 */ /* 0x000fe40000001215 */
[----:B------:R-:W-:Y:S01]  /*1860*/  @P0 LOP3.LUT R5, R14, R11, RZ, 0xfc, !PT ;  /* 0x0000000b0e050212 */ /* 0x000fe200078efcff */
[----:B------:R-:W-:Y:S01]  /*1870*/  IMAD.SHL.U32 R14, R4, 0x4, RZ ;  /* 0x00000004040e7824 */ /* 0x000fe200078e00ff */
[----:B------:R-:W-:-:S02]  /*1880*/  @P0 SHF.L.U64.HI R11, R2, R25, R3 ;  /* 0x00000019020b0219 */ /* 0x000fc40000010203 */
[----:B------:R-:W-:Y:S02]  /*1890*/  @P0 LOP3.LUT R2, R13, R16, RZ, 0xfc, !PT ;  /* 0x000000100d020212 */ /* 0x000fe400078efcff */
[----:B------:R-:W-:Y:S02]  /*18a0*/  @P0 SHF.R.U32.HI R12, RZ, R12, R21 ;  /* 0x0000000cff0c0219 */ /* 0x000fe40000011615 */
[----:B------:R-:W-:Y:S02]  /*18b0*/  SHF.L.U64.HI R15, R4, 0x2, R5 ;  /* 0x00000002040f7819 */ /* 0x000fe40000010205 */
[----:B------:R-:W-:Y:S02]  /*18c0*/  SHF.L.W.U32.HI R4, R5, 0x2, R2 ;  /* 0x0000000205047819 */ /* 0x000fe40000010e02 */
[----:B------:R-:W-:Y:S02]  /*18d0*/  @P0 LOP3.LUT R3, R11, R12, RZ, 0xfc, !PT ;  /* 0x0000000c0b030212 */ /* 0x000fe400078efcff */
[----:B------:R-:W-:-:S02]  /*18e0*/  IADD3 RZ, P0, PT, RZ, -R14, RZ ;  /* 0x8000000effff7210 */ /* 0x000fc40007f1e0ff */
[----:B------:R-:W-:Y:S02]  /*18f0*/  LOP3.LUT R5, RZ, R15, RZ, 0x33, !PT ;  /* 0x0000000fff057212 */ /* 0x000fe400078e33ff */
[----:B------:R-:W-:Y:S02]  /*1900*/  SHF.L.W.U32.HI R2, R2, 0x2, R3 ;  /* 0x0000000202027819 */ /* 0x000fe40000010e03 */
[----:B------:R-:W-:Y:S02]  /*1910*/  LOP3.LUT R11, RZ, R4, RZ, 0x33, !PT ;  /* 0x00000004ff0b7212 */ /* 0x000fe400078e33ff */
[----:B------:R-:W-:Y:S02]  /*1920*/  IADD3.X R10, P0, PT, RZ, R5, RZ, P0, !PT ;  /* 0x00000005ff0a7210 */ /* 0x000fe4000071e4ff */
[----:B------:R-:W-:Y:S02]  /*1930*/  LOP3.LUT R5, RZ, R2, RZ, 0x33, !PT ;  /* 0x00000002ff057212 */ /* 0x000fe400078e33ff */
[----:B------:R-:W-:-:S02]  /*1940*/  IADD3.X R11, P1, PT, RZ, R11, RZ, P0, !PT ;  /* 0x0000000bff0b7210 */ /* 0x000fc4000073e4ff */
[----:B------:R-:W-:-:S03]  /*1950*/  ISETP.GT.U32.AND P2, PT, R4, -0x1, PT ;  /* 0xffffffff0400780c */ /* 0x000fc60003f44070 */
[----:B------:R-:W-:Y:S01]  /*1960*/  IMAD.X R5, RZ, RZ, R5, P1 ;  /* 0x000000ffff057224 */ /* 0x000fe200008e0605 */
[----:B------:R-:W-:-:S04]  /*1970*/  ISETP.GT.AND.EX P0, PT, R2, -0x1, PT, P2 ;  /* 0xffffffff0200780c */ /* 0x000fc80003f04320 */
[----:B------:R-:W-:Y:S02]  /*1980*/  SEL R5, R2, R5, P0 ;  /* 0x0000000502057207 */ /* 0x000fe40000000000 */
[----:B------:R-:W-:Y:S02]  /*1990*/  SEL R13, R4, R11, P0 ;  /* 0x0000000b040d7207 */ /* 0x000fe40000000000 */
[----:B------:R-:W-:Y:S02]  /*19a0*/  ISETP.NE.U32.AND P1, PT, R5, RZ, PT ;  /* 0x000000ff0500720c */ /* 0x000fe40003f25070 */
[----:B------:R-:W-:Y:S02]  /*19b0*/  SEL R15, R15, R10, P0 ;  /* 0x0000000a0f0f7207 */ /* 0x000fe40000000000 */
[----:B------:R-:W-:Y:S01]  /*19c0*/  SEL R11, R13, R5, !P1 ;  /* 0x000000050d0b7207 */ /* 0x000fe20004800000 */
[----:B------:R-:W-:-:S05]  /*19d0*/  @!P0 IMAD.MOV R14, RZ, RZ, -R14 ;  /* 0x000000ffff0e8224 */ /* 0x000fca00078e0a0e */
[----:B------:R-:W0:Y:S02]  /*19e0*/  FLO.U32 R11, R11 ;  /* 0x0000000b000b7300 */ /* 0x000e2400000e0000 */
[C---:B0-----:R-:W-:Y:S02]  /*19f0*/  IADD3 R12, PT, PT, -R11.reuse, 0x1f, RZ ;  /* 0x0000001f0b0c7810 */ /* 0x041fe40007ffe1ff */
[----:B------:R-:W-:-:S03]  /*1a00*/  IADD3 R4, PT, PT, -R11, 0x3f, RZ ;  /* 0x0000003f0b047810 */ /* 0x000fc60007ffe1ff */
[----:B------:R-:W-:-:S05]  /*1a10*/  @P1 IMAD.MOV R4, RZ, RZ, R12 ;  /* 0x000000ffff041224 */ /* 0x000fca00078e020c */
[----:B------:R-:W-:-:S13]  /*1a20*/  ISETP.NE.AND P1, PT, R4, RZ, PT ;  /* 0x000000ff0400720c */ /* 0x000fda0003f25270 */
[----:B------:R-:W-:Y:S05]  /*1a30*/  @!P1 BRA `(.L_x_26) ;  /* 0x0000000000289947 */ /* 0x000fea0003800000 */
[--C-:B------:R-:W-:Y:S02]  /*1a40*/  SHF.R.U64 R12, R14, 0x1, R15.reuse ;  /* 0x000000010e0c7819 */ /* 0x100fe4000000120f */
[C---:B------:R-:W-:Y:S02]  /*1a50*/  LOP3.LUT R10, R4.reuse, 0x3f, RZ, 0xc0, !PT ;  /* 0x0000003f040a7812 */ /* 0x040fe400078ec0ff */
[----:B------:R-:W-:Y:S02]  /*1a60*/  SHF.R.U32.HI R14, RZ, 0x1, R15 ;  /* 0x00000001ff0e7819 */ /* 0x000fe4000001160f */
[----:B------:R-:W-:Y:S02]  /*1a70*/  LOP3.LUT R11, R4, 0x3f, RZ, 0xc, !PT ;  /* 0x0000003f040b7812 */ /* 0x000fe400078e0cff */
[CC--:B------:R-:W-:Y:S02]  /*1a80*/  SHF.L.U64.HI R16, R13.reuse, R10.reuse, R5 ;  /* 0x0000000a0d107219 */ /* 0x0c0fe40000010205 */
[----:B------:R-:W-:-:S02]  /*1a90*/  SHF.L.U32 R10, R13, R10, RZ ;  /* 0x0000000a0d0a7219 */ /* 0x000fc400000006ff */
[-CC-:B------:R-:W-:Y:S02]  /*1aa0*/  SHF.R.U64 R5, R12, R11.reuse, R14.reuse ;  /* 0x0000000b0c057219 */ /* 0x180fe4000000120e */
[----:B------:R-:W-:Y:S02]  /*1ab0*/  SHF.R.U32.HI R11, RZ, R11, R14 ;  /* 0x0000000bff0b7219 */ /* 0x000fe4000001160e */
[----:B------:R-:W-:Y:S02]  /*1ac0*/  LOP3.LUT R13, R10, R5, RZ, 0xfc, !PT ;  /* 0x000000050a0d7212 */ /* 0x000fe400078efcff */
[----:B------:R-:W-:-:S07]  /*1ad0*/  LOP3.LUT R5, R16, R11, RZ, 0xfc, !PT ;  /* 0x0000000b10057212 */ /* 0x000fce00078efcff */
.L_x_26:
[----:B------:R-:W-:Y:S05]  /*1ae0*/  BSYNC.RECONVERGENT B2 ;  /* 0x0000000000027941 */ /* 0x000fea0003800200 */
.L_x_25:
[----:B------:R-:W-:-:S04]  /*1af0*/  IMAD.WIDE.U32 R14, R13, 0x2168c235, RZ ;  /* 0x2168c2350d0e7825 */ /* 0x000fc800078e00ff */
[----:B------:R-:W-:Y:S01]  /*1b00*/  IMAD.MOV.U32 R10, RZ, RZ, R15 ;  /* 0x000000ffff0a7224 */ /* 0x000fe200078e000f */
[----:B------:R-:W-:Y:S01]  /*1b10*/  IADD3 RZ, P1, PT, R14, R14, RZ ;  /* 0x0000000e0eff7210 */ /* 0x000fe20007f3e0ff */
[----:B------:R-:W-:Y:S02]  /*1b20*/  IMAD.MOV.U32 R11, RZ, RZ, RZ ;  /* 0x000000ffff0b7224 */ /* 0x000fe400078e00ff */
[----:B------:R-:W-:-:S04]  /*1b30*/  IMAD.HI.U32 R12, R5, -0x36f0255e, RZ ;  /* 0xc90fdaa2050c7827 */ /* 0x000fc800078e00ff */
[----:B------:R-:W-:-:S04]  /*1b40*/  IMAD.WIDE.U32 R10, R13, -0x36f0255e, R10 ;  /* 0xc90fdaa20d0a7825 */ /* 0x000fc800078e000a */
[C---:B------:R-:W-:Y:S02]  /*1b50*/  IMAD R13, R5.reuse, -0x36f0255e, RZ ;  /* 0xc90fdaa2050d7824 */ /* 0x040fe400078e02ff */
[----:B------:R-:W-:-:S04]  /*1b60*/  IMAD.WIDE.U32 R10, P2, R5, 0x2168c235, R10 ;  /* 0x2168c235050a7825 */ /* 0x000fc8000784000a */
[----:B------:R-:W-:Y:S01]  /*1b70*/  IMAD.X R5, RZ, RZ, R12, P2 ;  /* 0x000000ffff057224 */ /* 0x000fe200010e060c */
[----:B------:R-:W-:Y:S02]  /*1b80*/  IADD3 R11, P2, PT, R13, R11, RZ ;  /* 0x0000000b0d0b7210 */ /* 0x000fe40007f5e0ff */
[----:B------:R-:W-:Y:S02]  /*1b90*/  IADD3.X RZ, P1, PT, R10, R10, RZ, P1, !PT ;  /* 0x0000000a0aff7210 */ /* 0x000fe40000f3e4ff */
[C---:B------:R-:W-:Y:S01]  /*1ba0*/  ISETP.GT.U32.AND P3, PT, R11.reuse, RZ, PT ;  /* 0x000000ff0b00720c */ /* 0x040fe20003f64070 */
[----:B------:R-:W-:Y:S01]  /*1bb0*/  IMAD.X R5, RZ, RZ, R5, P2 ;  /* 0x000000ffff057224 */ /* 0x000fe200010e0605 */
[----:B------:R-:W-:-:S04]  /*1bc0*/  IADD3.X R10, P2, PT, R11, R11, RZ, P1, !PT ;  /* 0x0000000b0b0a7210 */ /* 0x000fc80000f5e4ff */
[C---:B------:R-:W-:Y:S01]  /*1bd0*/  ISETP.GT.AND.EX P1, PT, R5.reuse, RZ, PT, P3 ;  /* 0x000000ff0500720c */ /* 0x040fe20003f24330 */
[----:B------:R-:W-:-:S03]  /*1be0*/  IMAD.X R12, R5, 0x1, R5, P2 ;  /* 0x00000001050c7824 */ /* 0x000fc600010e0605 */
[----:B------:R-:W-:Y:S02]  /*1bf0*/  SEL R10, R10, R11, P1 ;  /* 0x0000000b0a0a7207 */ /* 0x000fe40000800000 */
[----:B------:R-:W-:Y:S02]  /*1c00*/  SEL R12, R12, R5, P1 ;  /* 0x000000050c0c7207 */ /* 0x000fe40000800000 */
[----:B------:R-:W-:Y:S02]  /*1c10*/  IADD3 R5, P2, PT, R10, 0x1, RZ ;  /* 0x000000010a057810 */ /* 0x000fe40007f5e0ff */
[----:B------:R-:W-:Y:S02]  /*1c20*/  SEL R11, RZ, 0xffffffff, !P1 ;  /* 0xffffffffff0b7807 */ /* 0x000fe40004800000 */
[----:B------:R-:W-:Y:S01]  /*1c30*/  LOP3.LUT P1, R7, R7, 0x80000000, RZ, 0xc0, !PT ;  /* 0x8000000007077812 */ /* 0x000fe2000782c0ff */
[----:B------:R-:W-:Y:S02]  /*1c40*/  IMAD.X R10, RZ, RZ, R12, P2 ;  /* 0x000000ffff0a7224 */ /* 0x000fe400010e060c */
[----:B------:R-:W-:Y:S01]  /*1c50*/  IMAD.IADD R4, R11, 0x1, -R4 ;  /* 0x000000010b047824 */ /* 0x000fe200078e0a04 */
[----:B------:R-:W-:-:S02]  /*1c60*/  SHF.R.U32.HI R11, RZ, 0x1e, R3 ;  /* 0x0000001eff0b7819 */ /* 0x000fc40000011603 */
[----:B------:R-:W-:Y:S01]  /*1c70*/  SHF.R.U64 R5, R5, 0xa, R10 ;  /* 0x0000000a05057819 */ /* 0x000fe2000000120a */
[----:B------:R-:W-:Y:S01]  /*1c80*/  IMAD.SHL.U32 R4, R4, 0x100000, RZ ;  /* 0x0010000004047824 */ /* 0x000fe200078e00ff */
[----:B------:R-:W-:Y:S02]  /*1c90*/  LEA.HI R2, R2, R11, RZ, 0x1 ;  /* 0x0000000b02027211 */ /* 0x000fe400078f08ff */
[----:B------:R-:W-:Y:S02]  /*1ca0*/  IADD3 R5, P2, PT, R5, 0x1, RZ ;  /* 0x0000000105057810 */ /* 0x000fe40007f5e0ff */
[----:B------:R-:W-:Y:S01]  /*1cb0*/  @!P0 LOP3.LUT R7, R7, 0x80000000, RZ, 0x3c, !PT ;  /* 0x8000000007078812 */ /* 0x000fe200078e3cff */
[----:B------:R-:W-:Y:S01]  /*1cc0*/  @P1 IMAD.MOV R2, RZ, RZ, -R2 ;  /* 0x000000ffff021224 */ /* 0x000fe200078e0a02 */
[----:B------:R-:W-:-:S04]  /*1cd0*/  LEA.HI.X R10, R10, RZ, RZ, 0x16, P2 ;  /* 0x000000ff0a0a7211 */ /* 0x000fc800010fb4ff */
[--C-:B------:R-:W-:Y:S02]  /*1ce0*/  SHF.R.U64 R5, R5, 0x1, R10.reuse ;  /* 0x0000000105057819 */ /* 0x100fe4000000120a */
[----:B------:R-:W-:Y:S02]  /*1cf0*/  SHF.R.U32.HI R3, RZ, 0x1, R10 ;  /* 0x00000001ff037819 */ /* 0x000fe4000001160a */
[----:B------:R-:W-:-:S04]  /*1d00*/  IADD3 R15, P2, P3, RZ, RZ, R5 ;  /* 0x000000ffff0f7210 */ /* 0x000fc80007b5e005 */
[----:B------:R-:W-:-:S04]  /*1d10*/  IADD3.X R4, PT, PT, R4, 0x3fe00000, R3, P2, P3 ;  /* 0x3fe0000004047810 */ /* 0x000fc800017e6403 */
[----:B------:R-:W-:-:S07]  /*1d20*/  LOP3.LUT R7, R4, R7, RZ, 0xfc, !PT ;  /* 0x0000000704077212 */ /* 0x000fce00078efcff */
.L_x_20:
[----:B------:R-:W-:Y:S02]  /*1d30*/  IMAD.MOV.U32 R4, RZ, RZ, R2 ;  /* 0x000000ffff047224 */ /* 0x000fe400078e0002 */
[----:B------:R-:W-:Y:S02]  /*1d40*/  IMAD.MOV.U32 R2, RZ, RZ, R8 ;  /* 0x000000ffff027224 */ /* 0x000fe400078e0008 */
[----:B------:R-:W-:Y:S02]  /*1d50*/  IMAD.MOV.U32 R3, RZ, RZ, 0x0 ;  /* 0x00000000ff037424 */ /* 0x000fe400078e00ff */
[----:B------:R-:W-:Y:S02]  /*1d60*/  IMAD.MOV.U32 R10, RZ, RZ, R15 ;  /* 0x000000ffff0a7224 */ /* 0x000fe400078e000f */
[----:B------:R-:W-:Y:S01]  /*1d70*/  IMAD.MOV.U32 R11, RZ, RZ, R7 ;  /* 0x000000ffff0b7224 */ /* 0x000fe200078e0007 */
[----:B------:R-:W-:Y:S06]  /*1d80*/  RET.REL.NODEC R2 `(_Z4trapPdPi) ;  /* 0xffffffe0029c7950 */ /* 0x000fec0003c3ffff */
.L_x_27:
[----:B------:R-:W-:-:S00]  /*1d90*/  BRA `(.L_x_27) ;  /* 0xfffffffc00fc7947 */ /* 0x000fc0000383ffff */
[----:B------:R-:W-:-:S00]  /*1da0*/  NOP ;  /* 0x0000000000007918 */ /* 0x000fc00000000000 */
        /* <DEDUP_REMOVED lines=13> */
.L_x_29:


//--------------------- .nv.global.init           --------------------------
	.section	.nv.global.init,"aw",@progbits
	.align	16
.nv.global.init:
	.type		__cudart_sin_cos_coeffs,@object
	.size		__cudart_sin_cos_coeffs,(__cudart_i2opi_d - __cudart_sin_cos_coeffs)
__cudart_sin_cos_coeffs:
        /*0000*/ 	.byte	0x46, 0xd2, 0xb0, 0x2c, 0xf1, 0xe5, 0x5a, 0xbe, 0x92, 0xe3, 0xac, 0x69, 0xe3, 0x1d, 0xc7, 0x3e
        /*0010*/ 	.byte	0xa1, 0x62, 0xdb, 0x19, 0xa0, 0x01, 0x2a, 0xbf, 0x18, 0x08, 0x11, 0x11, 0x11, 0x11, 0x81, 0x3f
        /*0020*/ 	.byte	0x54, 0x55, 0x55, 0x55, 0x55, 0x55, 0xc5, 0xbf, 0x00, 0x00, 0x00, 0x00, 0x00, 0x00, 0x00, 0x00
        /*0030*/ 	.byte	0x00, 0x00, 0x00, 0x00, 0x00, 0x00, 0x00, 0x00, 0x64, 0x81, 0xfd, 0x20, 0x83, 0xff, 0xa8, 0xbd
        /*0040*/ 	.byte	0x28, 0x85, 0xef, 0xc1, 0xa7, 0xee, 0x21, 0x3e, 0xd9, 0xe6, 0x06, 0x8e, 0x4f, 0x7e, 0x92, 0xbe
        /*0050*/ 	.byte	0xe9, 0xbc, 0xdd, 0x19, 0xa0, 0x01, 0xfa, 0x3e, 0x47, 0x5d, 0xc1, 0x16, 0x6c, 0xc1, 0x56, 0xbf
        /*0060*/ 	.byte	0x51, 0x55, 0x55, 0x55, 0x55, 0x55, 0xa5, 0x3f, 0x00, 0x00, 0x00, 0x00, 0x00, 0x00, 0xe0, 0xbf
        /*0070*/ 	.byte	0x00, 0x00, 0x00, 0x00, 0x00, 0x00, 0xf0, 0x3f, 0x00, 0x00, 0x00, 0x00, 0x00, 0x00, 0x00, 0x00
	.type		__cudart_i2opi_d,@object
	.size		__cudart_i2opi_d,(mrg32k3aM1SubSeq - __cudart_i2opi_d)
__cudart_i2opi_d:
        /* <DEDUP_REMOVED lines=9> */
	.type		mrg32k3aM1SubSeq,@object
	.size		mrg32k3aM1SubSeq,(mrg32k3aM2SubSeq - mrg32k3aM1SubSeq)
mrg32k3aM1SubSeq:
        /* <DEDUP_REMOVED lines=126> */
	.type		mrg32k3aM2SubSeq,@object
	.size		mrg32k3aM2SubSeq,(mrg32k3aM1 - mrg32k3aM2SubSeq)
mrg32k3aM2SubSeq:
        /* <DEDUP_REMOVED lines=126> */
	.type		mrg32k3aM1,@object
	.size		mrg32k3aM1,(mrg32k3aM1Seq - mrg32k3aM1)
mrg32k3aM1:
        /* <DEDUP_REMOVED lines=144> */
	.type		mrg32k3aM1Seq,@object
	.size		mrg32k3aM1Seq,(mrg32k3aM2 - mrg32k3aM1Seq)
mrg32k3aM1Seq:
        /* <DEDUP_REMOVED lines=144> */
	.type		mrg32k3aM2,@object
	.size		mrg32k3aM2,(mrg32k3aM2Seq - mrg32k3aM2)
mrg32k3aM2:
        /* <DEDUP_REMOVED lines=144> */
	.type		mrg32k3aM2Seq,@object
	.size		mrg32k3aM2Seq,(precalc_xorwow_matrix - mrg32k3aM2Seq)
mrg32k3aM2Seq:
        /* <DEDUP_REMOVED lines=144> */
	.type		precalc_xorwow_matrix,@object
	.size		precalc_xorwow_matrix,(precalc_xorwow_offset_matrix - precalc_xorwow_matrix)
precalc_xorwow_matrix:
        /* <DEDUP_REMOVED lines=6400> */
	.type		precalc_xorwow_offset_matrix,@object
	.size		precalc_xorwow_offset_matrix,(.L_1 - precalc_xorwow_offset_matrix)
precalc_xorwow_offset_matrix:
        /* <DEDUP_REMOVED lines=6400> */
.L_1:


//--------------------- .nv.shared._Z4trapPdPi    --------------------------
	.section	.nv.shared._Z4trapPdPi,"aw",@nobits
	.sectionflags	@""
	.align	8
.nv.shared._Z4trapPdPi:
	.zero		5120


//--------------------- .nv.shared.reserved.0     --------------------------
	.section	.nv.shared.reserved.0,"aw",@nobits
	.weak		__nv_reservedSMEM_offset_0_alias
	.size		__nv_reservedSMEM_offset_0_alias, 0, 64
	.other		__nv_reservedSMEM_offset_0_alias,@"STO_CUDA_RESERVED_SHARED STV_DEFAULT"
__nv_reservedSMEM_offset_0_alias:
	.zero		0
	.zero		64


//--------------------- .nv.constant0._Z4trapPdPi --------------------------
	.section	.nv.constant0._Z4trapPdPi,"a",@progbits
	.sectionflags	@""
	.align	4
.nv.constant0._Z4trapPdPi:
	.zero		912


//--------------------- SYMBOLS --------------------------

	.type		.nv.reservedSmem.offset0,@object
	.size		.nv.reservedSmem.offset0,0x4
	.type		.nv.reservedSmem.cap,@object
	.size		.nv.reservedSmem.cap,0x4
